// auto-generated by cutlass_sweep.gemm — config: {"arch": "sm_90", "cluster_m": 1, "cluster_n": 1, "dtype": "fp32", "dtype_b": "fp32", "layout": "nt", "stages": 4, "tile_k": 64, "tile_m": 64, "tile_n": 64}
#include "cutlass/cutlass.h"
#include "cutlass/gemm/collective/collective_builder.hpp"
#include "cutlass/gemm/device/gemm_universal_adapter.h"
#include "cutlass/gemm/kernel/gemm_universal.hpp"
#include "cutlass/epilogue/collective/collective_builder.hpp"

using ElemA = float;
using ElemB = float;
using ElemCD = float;
using Acc  = float;
using TileShape    = cute::Shape<cute::_64, cute::_64, cute::_64>;
using ClusterShape = cute::Shape<cute::_1, cute::_1, cute::_1>;

using CollectiveEpilogue = typename cutlass::epilogue::collective::CollectiveBuilder<
    cutlass::arch::Sm90, cutlass::arch::OpClassTensorOp,
    TileShape, ClusterShape,
    cutlass::epilogue::collective::EpilogueTileAuto,
    Acc, Acc,
    ElemCD, cutlass::layout::RowMajor, 128 / cutlass::sizeof_bits<ElemCD>::value,
    ElemCD, cutlass::layout::RowMajor, 128 / cutlass::sizeof_bits<ElemCD>::value,
    cutlass::epilogue::collective::EpilogueScheduleAuto
  >::CollectiveOp;

using CollectiveMainloop = typename cutlass::gemm::collective::CollectiveBuilder<
    cutlass::arch::Sm90, cutlass::arch::OpClassTensorOp,
    ElemA, cutlass::layout::RowMajor, 128 / cutlass::sizeof_bits<ElemA>::value,
    ElemB, cutlass::layout::ColumnMajor, 128 / cutlass::sizeof_bits<ElemB>::value,
    Acc,
    TileShape, ClusterShape,
    cutlass::gemm::collective::StageCount<4>,
    cutlass::gemm::collective::KernelScheduleAuto
  >::CollectiveOp;

using GemmKernel = cutlass::gemm::kernel::GemmUniversal<
    cute::Shape<int,int,int,int>,
    CollectiveMainloop,
    CollectiveEpilogue
>;
using Gemm = cutlass::gemm::device::GemmUniversalAdapter<GemmKernel>;

// Force the device kernel symbol into the cubin without needing a host main.
auto* _anchor = &cutlass::device_kernel<GemmKernel>;


// ===== COMPILED SASS (sm_90a) =====

	.target	sm_90a

	.elftype	@"ET_EXEC"


//--------------------- .note.nv.tkinfo           --------------------------
	.section	.note.nv.tkinfo,"",@"SHT_NOTE"
	.sectionflags	@"SHF_NOTE_NV_TKINFO"
	.tkinfo
        /*0018*/ 	.word	0x00000002
        /*0030*/ 	.string	""
        /*0030*/ 	.string	"ptxas"
        /*0030*/ 	.string	"Cuda compilation tools, release 13.0, V13.0.88"
        /*0030*/ 	.string	"Build cuda_13.0.r13.0/compiler.36424714_0"
        /*0030*/ 	.string	"-arch sm_90a -m 64 "



//--------------------- .note.nv.cuinfo           --------------------------
	.section	.note.nv.cuinfo,"",@"SHT_NOTE"
	.sectionflags	@"SHF_NOTE_NV_CUINFO"
        /*0018*/ 	.short	0x0002
        /*001a*/ 	.short	0x005a
        /*001c*/ 	.short	0x0082
	.zero		2


//--------------------- .nv.info                  --------------------------
	.section	.nv.info,"",@"SHT_CUDA_INFO"
	.align	4


	//----- nvinfo : EIATTR_REGCOUNT
	.align		4
        /*0000*/ 	.byte	0x04, 0x2f
        /*0002*/ 	.short	(.L_15 - .L_14)
	.align		4
.L_14:
        /*0004*/ 	.word	index@(_ZN7cutlass13device_kernelINS_4gemm6kernel13GemmUniversalIN4cute5tupleIJiiiiEEENS1_10collective13CollectiveMmaINS1_34MainloopSm90TmaGmmaWarpSpecializedILi4ENS5_IJNS4_1CILi1EEESB_SB_EEENS1_32KernelTmaWarpSpecializedPingpongEEENS5_IJNSA_ILi64EEESF_SF_EEEfNS5_IJlSB_lEEEfSH_NS4_8TiledMMAINS4_8MMA_AtomIJNS4_4SM904GMMA29MMA_64x64x8_F32TF32TF32_SS_TNILNSL_7ScaleInE1ELSN_1EEEEEENS4_6LayoutISC_NS5_IJNSA_ILi0EEESR_SR_EEEEENS5_IJNS4_10UnderscoreESU_SU_EEEEENS4_13SM90_TMA_LOADENS4_14ComposedLayoutINS4_7SwizzleILi3ELi4ELi3EEENS4_18smem_ptr_flag_bitsILi32EEENSQ_INS5_IJNSA_ILi8EEENSA_ILi32EEEEEENS5_IJS14_SB_EEEEEEEvNS4_8identityESX_S18_vS19_EENS_8epilogue10collective6detail29Sm90TmaWarpSpecializedAdapterINS1C_15DefaultEpilogueIfSH_SH_NS1B_6thread17LinearCombinationIfLi1EffLNS1G_9ScaleType4KindE0ELNS_15FloatRoundStyleE2EfEENS1_15EpilogueDefaultEEEEEvvEEEEvNT_6ParamsE)
        /*0008*/ 	.word	0x000000a8


	//----- nvinfo : EIATTR_FRAME_SIZE
	.align		4
.L_15:
        /*000c*/ 	.byte	0x04, 0x11
        /*000e*/ 	.short	(.L_17 - .L_16)
	.align		4
.L_16:
        /*0010*/ 	.word	index@(_ZN7cutlass13device_kernelINS_4gemm6kernel13GemmUniversalIN4cute5tupleIJiiiiEEENS1_10collective13CollectiveMmaINS1_34MainloopSm90TmaGmmaWarpSpecializedILi4ENS5_IJNS4_1CILi1EEESB_SB_EEENS1_32KernelTmaWarpSpecializedPingpongEEENS5_IJNSA_ILi64EEESF_SF_EEEfNS5_IJlSB_lEEEfSH_NS4_8TiledMMAINS4_8MMA_AtomIJNS4_4SM904GMMA29MMA_64x64x8_F32TF32TF32_SS_TNILNSL_7ScaleInE1ELSN_1EEEEEENS4_6LayoutISC_NS5_IJNSA_ILi0EEESR_SR_EEEEENS5_IJNS4_10UnderscoreESU_SU_EEEEENS4_13SM90_TMA_LOADENS4_14ComposedLayoutINS4_7SwizzleILi3ELi4ELi3EEENS4_18smem_ptr_flag_bitsILi32EEENSQ_INS5_IJNSA_ILi8EEENSA_ILi32EEEEEENS5_IJS14_SB_EEEEEEEvNS4_8identityESX_S18_vS19_EENS_8epilogue10collective6detail29Sm90TmaWarpSpecializedAdapterINS1C_15DefaultEpilogueIfSH_SH_NS1B_6thread17LinearCombinationIfLi1EffLNS1G_9ScaleType4KindE0ELNS_15FloatRoundStyleE2EfEENS1_15EpilogueDefaultEEEEEvvEEEEvNT_6ParamsE)
        /*0014*/ 	.word	0x00000000


	//----- nvinfo : EIATTR_MIN_STACK_SIZE
	.align		4
.L_17:
        /*0018*/ 	.byte	0x04, 0x12
        /*001a*/ 	.short	(.L_19 - .L_18)
	.align		4
.L_18:
        /*001c*/ 	.word	index@(_ZN7cutlass13device_kernelINS_4gemm6kernel13GemmUniversalIN4cute5tupleIJiiiiEEENS1_10collective13CollectiveMmaINS1_34MainloopSm90TmaGmmaWarpSpecializedILi4ENS5_IJNS4_1CILi1EEESB_SB_EEENS1_32KernelTmaWarpSpecializedPingpongEEENS5_IJNSA_ILi64EEESF_SF_EEEfNS5_IJlSB_lEEEfSH_NS4_8TiledMMAINS4_8MMA_AtomIJNS4_4SM904GMMA29MMA_64x64x8_F32TF32TF32_SS_TNILNSL_7ScaleInE1ELSN_1EEEEEENS4_6LayoutISC_NS5_IJNSA_ILi0EEESR_SR_EEEEENS5_IJNS4_10UnderscoreESU_SU_EEEEENS4_13SM90_TMA_LOADENS4_14ComposedLayoutINS4_7SwizzleILi3ELi4ELi3EEENS4_18smem_ptr_flag_bitsILi32EEENSQ_INS5_IJNSA_ILi8EEENSA_ILi32EEEEEENS5_IJS14_SB_EEEEEEEvNS4_8identityESX_S18_vS19_EENS_8epilogue10collective6detail29Sm90TmaWarpSpecializedAdapterINS1C_15DefaultEpilogueIfSH_SH_NS1B_6thread17LinearCombinationIfLi1EffLNS1G_9ScaleType4KindE0ELNS_15FloatRoundStyleE2EfEENS1_15EpilogueDefaultEEEEEvvEEEEvNT_6ParamsE)
        /*0020*/ 	.word	0x00000000
.L_19:


//--------------------- .nv.compat                --------------------------
	.section	.nv.compat,"",@"SHT_CUDA_COMPAT_INFO"
	.align	4
        /*0000*/ 	.byte	0x02, 0x09, 0x01, 0x00, 0x02, 0x02, 0x04, 0x00, 0x02, 0x05, 0x05, 0x00, 0x03, 0x07, 0x01, 0x01
        /*0010*/ 	.byte	0x02, 0x03, 0x01, 0x00, 0x02, 0x06, 0x01, 0x00, 0x04, 0x0b, 0x08, 0x00, 0x00, 0x00, 0x00, 0x00
        /*0020*/ 	.byte	0x00, 0x00, 0x00, 0x00


//--------------------- .nv.info._ZN7cutlass13device_kernelINS_4gemm6kernel13GemmUniversalIN4cute5tupleIJiiiiEEENS1_10collective13CollectiveMmaINS1_34MainloopSm90TmaGmmaWarpSpecializedILi4ENS5_IJNS4_1CILi1EEESB_SB_EEENS1_32KernelTmaWarpSpecializedPingpongEEENS5_IJNSA_ILi64EEESF_SF_EEEfNS5_IJlSB_lEEEfSH_NS4_8TiledMMAINS4_8MMA_AtomIJNS4_4SM904GMMA29MMA_64x64x8_F32TF32TF32_SS_TNILNSL_7ScaleInE1ELSN_1EEEEEENS4_6LayoutISC_NS5_IJNSA_ILi0EEESR_SR_EEEEENS5_IJNS4_10UnderscoreESU_SU_EEEEENS4_13SM90_TMA_LOADENS4_14ComposedLayoutINS4_7SwizzleILi3ELi4ELi3EEENS4_18smem_ptr_flag_bitsILi32EEENSQ_INS5_IJNSA_ILi8EEENSA_ILi32EEEEEENS5_IJS14_SB_EEEEEEEvNS4_8identityESX_S18_vS19_EENS_8epilogue10collective6detail29Sm90TmaWarpSpecializedAdapterINS1C_15DefaultEpilogueIfSH_SH_NS1B_6thread17LinearCombinationIfLi1EffLNS1G_9ScaleType4KindE0ELNS_15FloatRoundStyleE2EfEENS1_15EpilogueDefaultEEEEEvvEEEEvNT_6ParamsE --------------------------
	.section	.nv.info._ZN7cutlass13device_kernelINS_4gemm6kernel13GemmUniversalIN4cute5tupleIJiiiiEEENS1_10collective13CollectiveMmaINS1_34MainloopSm90TmaGmmaWarpSpecializedILi4ENS5_IJNS4_1CILi1EEESB_SB_EEENS1_32KernelTmaWarpSpecializedPingpongEEENS5_IJNSA_ILi64EEESF_SF_EEEfNS5_IJlSB_lEEEfSH_NS4_8TiledMMAINS4_8MMA_AtomIJNS4_4SM904GMMA29MMA_64x64x8_F32TF32TF32_SS_TNILNSL_7ScaleInE1ELSN_1EEEEEENS4_6LayoutISC_NS5_IJNSA_ILi0EEESR_SR_EEEEENS5_IJNS4_10UnderscoreESU_SU_EEEEENS4_13SM90_TMA_LOADENS4_14ComposedLayoutINS4_7SwizzleILi3ELi4ELi3EEENS4_18smem_ptr_flag_bitsILi32EEENSQ_INS5_IJNSA_ILi8EEENSA_ILi32EEEEEENS5_IJS14_SB_EEEEEEEvNS4_8identityESX_S18_vS19_EENS_8epilogue10collective6detail29Sm90TmaWarpSpecializedAdapterINS1C_15DefaultEpilogueIfSH_SH_NS1B_6thread17LinearCombinationIfLi1EffLNS1G_9ScaleType4KindE0ELNS_15FloatRoundStyleE2EfEENS1_15EpilogueDefaultEEEEEvvEEEEvNT_6ParamsE,"",@"SHT_CUDA_INFO"
	.sectionflags	@""
	.align	4


	//----- nvinfo : EIATTR_CUDA_API_VERSION
	.align		4
        /*0000*/ 	.byte	0x04, 0x37
        /*0002*/ 	.short	(.L_21 - .L_20)
.L_20:
        /*0004*/ 	.word	0x00000082


	//----- nvinfo : EIATTR_KPARAM_INFO
	.align		4
.L_21:
        /*0008*/ 	.byte	0x04, 0x17
        /*000a*/ 	.short	(.L_23 - .L_22)
.L_22:
        /*000c*/ 	.word	0x00000000
        /*0010*/ 	.short	0x0000
        /*0012*/ 	.short	0x0070
        /*0014*/ 	.byte	0x00, 0xf0, 0x01, 0x10


	//----- nvinfo : EIATTR_SPARSE_MMA_MASK
	.align		4
.L_23:
        /*0018*/ 	.byte	0x03, 0x50
        /*001a*/ 	.short	0x0000


	//----- nvinfo : EIATTR_MAXREG_COUNT
	.align		4
        /*001c*/ 	.byte	0x03, 0x1b
        /*001e*/ 	.short	0x00a8


	//----- nvinfo : EIATTR_NUM_BARRIERS
	.align		4
        /*0020*/ 	.byte	0x02, 0x4c
        /*0022*/ 	.byte	0x01
	.zero		1


	//----- nvinfo : EIATTR_EXTERNS
	.align		4
        /*0024*/ 	.byte	0x04, 0x0f
        /*0026*/ 	.short	(.L_25 - .L_24)


	//   ....[0]....
	.align		4
.L_24:
        /*0028*/ 	.word	index@(__assertfail)


	//----- nvinfo : EIATTR_MERCURY_ISA_VERSION
	.align		4
.L_25:
        /*002c*/ 	.byte	0x03, 0x5f
        /*002e*/ 	.short	0x0101


	//----- nvinfo : EIATTR_INT_WARP_WIDE_INSTR_OFFSETS
	.align		4
        /*0030*/ 	.byte	0x04, 0x31
        /*0032*/ 	.short	(.L_27 - .L_26)


	//   ....[0]....
.L_26:
        /*0034*/ 	.word	0x00000470


	//   ....[1]....
        /*0038*/ 	.word	0x00000490


	//   ....[2]....
        /*003c*/ 	.word	0x00000510


	//   ....[3]....
        /*0040*/ 	.word	0x00000520


	//   ....[4]....
        /*0044*/ 	.word	0x00000530


	//   ....[5]....
        /*0048*/ 	.word	0x00000550


	//   ....[6]....
        /*004c*/ 	.word	0x000005b0


	//   ....[7]....
        /*0050*/ 	.word	0x000005d0


	//----- nvinfo : EIATTR_COOP_GROUP_MASK_REGIDS
	.align		4
.L_27:
        /*0054*/ 	.byte	0x04, 0x29
        /*0056*/ 	.short	(.L_29 - .L_28)


	//   ....[0]....
.L_28:
        /*0058*/ 	.word	0xffffffff


	//   ....[1]....
        /*005c*/ 	.word	0xffffffff


	//   ....[2]....
        /*0060*/ 	.word	0xffffffff


	//   ....[3]....
        /*0064*/ 	.word	0xffffffff


	//   ....[4]....
        /*0068*/ 	.word	0xffffffff


	//   ....[5]....
        /*006c*/ 	.word	0xffffffff


	//----- nvinfo : EIATTR_COOP_GROUP_INSTR_OFFSETS
	.align		4
.L_29:
        /*0070*/ 	.byte	0x04, 0x28
        /*0072*/ 	.short	(.L_31 - .L_30)


	//   ....[0]....
.L_30:
        /*0074*/ 	.word	0x00000050


	//   ....[1]....
        /*0078*/ 	.word	0x00000080


	//   ....[2]....
        /*007c*/ 	.word	0x00000180


	//   ....[3]....
        /*0080*/ 	.word	0x00000390


	//   ....[4]....
        /*0084*/ 	.word	0x000003d0


	//   ....[5]....
        /*0088*/ 	.word	0x00000410


	//----- nvinfo : EIATTR_REG_RECONFIG
	.align		4
.L_31:
        /*008c*/ 	.byte	0x01, 0x54
	.zero		2


	//----- nvinfo : EIATTR_SYSCALL_OFFSETS
	.align		4
        /*0090*/ 	.byte	0x04, 0x46
        /*0092*/ 	.short	(.L_33 - .L_32)


	//   ....[0]....
.L_32:
        /*0094*/ 	.word	0x000017f0


	//----- nvinfo : EIATTR_MBARRIER_INSTR_OFFSETS
	.align		4
.L_33:
        /*0098*/ 	.byte	0x04, 0x39
        /*009a*/ 	.short	(.L_35 - .L_34)


	//   ....[0]....
.L_34:
        /*009c*/ 	.word	0x00000300
        /*00a0*/ 	.word	0x000000ff
        /*00a4*/ 	.word	0x00000000
        /*00a8*/ 	.short	0x0100
        /*00aa*/ 	.byte	0x09
	.zero		1


	//   ....[1]....
        /*00ac*/ 	.word	0x00000310
        /*00b0*/ 	.word	0x000000ff
        /*00b4*/ 	.word	0x00000020
        /*00b8*/ 	.short	0x0100
        /*00ba*/ 	.byte	0x09
	.zero		1


	//   ....[2]....
        /*00bc*/ 	.word	0x00000320
        /*00c0*/ 	.word	0x000000ff
        /*00c4*/ 	.word	0x00000008
        /*00c8*/ 	.short	0x0100
        /*00ca*/ 	.byte	0x09
	.zero		1


	//   ....[3]....
        /*00cc*/ 	.word	0x00000330
        /*00d0*/ 	.word	0x000000ff
        /*00d4*/ 	.word	0x00000028
        /*00d8*/ 	.short	0x0100
        /*00da*/ 	.byte	0x09
	.zero		1


	//   ....[4]....
        /*00dc*/ 	.word	0x00000340
        /*00e0*/ 	.word	0x000000ff
        /*00e4*/ 	.word	0x00000010
        /*00e8*/ 	.short	0x0100
        /*00ea*/ 	.byte	0x09
	.zero		1


	//   ....[5]....
        /*00ec*/ 	.word	0x00000350
        /*00f0*/ 	.word	0x000000ff
        /*00f4*/ 	.word	0x00000030
        /*00f8*/ 	.short	0x0100
        /*00fa*/ 	.byte	0x09
	.zero		1


	//   ....[6]....
        /*00fc*/ 	.word	0x00000360
        /*0100*/ 	.word	0x000000ff
        /*0104*/ 	.word	0x00000018
        /*0108*/ 	.short	0x0100
        /*010a*/ 	.byte	0x09
	.zero		1


	//   ....[7]....
        /*010c*/ 	.word	0x00000370
        /*0110*/ 	.word	0x000000ff
        /*0114*/ 	.word	0x00000038
        /*0118*/ 	.short	0x0100
        /*011a*/ 	.byte	0x09
	.zero		1


	//   ....[8]....
        /*011c*/ 	.word	0x000005f0
        /*0120*/ 	.word	0x000000ff
        /*0124*/ 	.word	0x00000070
        /*0128*/ 	.short	0x0100
        /*012a*/ 	.byte	0x09
	.zero		1


	//   ....[9]....
        /*012c*/ 	.word	0x00000600
        /*0130*/ 	.word	0x000000ff
        /*0134*/ 	.word	0x00000078
        /*0138*/ 	.short	0x0100
        /*013a*/ 	.byte	0x09
	.zero		1


	//   ....[10]....
        /*013c*/ 	.word	0x00000640
        /*0140*/ 	.word	0x000000ff
        /*0144*/ 	.word	0x00000050
        /*0148*/ 	.short	0x0100
        /*014a*/ 	.byte	0x0a
	.zero		1


	//   ....[11]....
        /*014c*/ 	.word	0x00000660
        /*0150*/ 	.word	0x000000ff
        /*0154*/ 	.word	0x00000058
        /*0158*/ 	.short	0x0100
        /*015a*/ 	.byte	0x0a
	.zero		1


	//   ....[12]....
        /*015c*/ 	.word	0x00000670
        /*0160*/ 	.word	0x000000ff
        /*0164*/ 	.word	0x00000060
        /*0168*/ 	.short	0x0100
        /*016a*/ 	.byte	0x0a
	.zero		1


	//   ....[13]....
        /*016c*/ 	.word	0x00000680
        /*0170*/ 	.word	0x000000ff
        /*0174*/ 	.word	0x00000068
        /*0178*/ 	.short	0x0100
        /*017a*/ 	.byte	0x0a
	.zero		1


	//   ....[14]....
        /*017c*/ 	.word	0x000016b0
        /*0180*/ 	.word	0x0000003f
        /*0184*/ 	.word	0xfffffff8
        /*0188*/ 	.short	0x010a
        /*018a*/ 	.byte	0x3f
	.zero		1


	//   ....[15]....
        /*018c*/ 	.word	0x00001880
        /*0190*/ 	.word	0x00000003
        /*0194*/ 	.word	0x00000000
        /*0198*/ 	.short	0x010a
        /*019a*/ 	.byte	0x3f
	.zero		1


	//   ....[16]....
        /*019c*/ 	.word	0x000018c0
        /*01a0*/ 	.word	0x00000003
        /*01a4*/ 	.word	0x00000000
        /*01a8*/ 	.short	0x010a
        /*01aa*/ 	.byte	0x3f
	.zero		1


	//   ....[17]....
        /*01ac*/ 	.word	0x00001d80
        /*01b0*/ 	.word	0x000000ff
        /*01b4*/ 	.word	0x00000000
        /*01b8*/ 	.short	0x010a
        /*01ba*/ 	.byte	0x04
	.zero		1


	//   ....[18]....
        /*01bc*/ 	.word	0x00001dc0
        /*01c0*/ 	.word	0x000000ff
        /*01c4*/ 	.word	0x00000000
        /*01c8*/ 	.short	0x010a
        /*01ca*/ 	.byte	0x04
	.zero		1


	//   ....[19]....
        /*01cc*/ 	.word	0x000021f0
        /*01d0*/ 	.word	0x000000ff
        /*01d4*/ 	.word	0x00000000
        /*01d8*/ 	.short	0x0101
        /*01da*/ 	.byte	0x04
	.zero		1


	//   ....[20]....
        /*01dc*/ 	.word	0x000022e0
        /*01e0*/ 	.word	0x00000045
        /*01e4*/ 	.word	0x00000000
        /*01e8*/ 	.short	0x0101
        /*01ea*/ 	.byte	0x34
	.zero		1


	//   ....[21]....
        /*01ec*/ 	.word	0x000023a0
        /*01f0*/ 	.word	0x000000ff
        /*01f4*/ 	.word	0x00000000
        /*01f8*/ 	.short	0x0101
        /*01fa*/ 	.byte	0x04
	.zero		1


	//   ....[22]....
        /*01fc*/ 	.word	0x000023f0
        /*0200*/ 	.word	0x0000003f
        /*0204*/ 	.word	0x00000008
        /*0208*/ 	.short	0x010a
        /*020a*/ 	.byte	0x3f
	.zero		1


	//   ....[23]....
        /*020c*/ 	.word	0x000040b0
        /*0210*/ 	.word	0x00000040
        /*0214*/ 	.word	0x00000000
        /*0218*/ 	.short	0x0101
        /*021a*/ 	.byte	0x34
	.zero		1


	//   ....[24]....
        /*021c*/ 	.word	0x00004ac0
        /*0220*/ 	.word	0x00000007
        /*0224*/ 	.word	0x00000020
        /*0228*/ 	.short	0x010a
        /*022a*/ 	.byte	0x3f
	.zero		1


	//   ....[25]....
        /*022c*/ 	.word	0x00004f00
        /*0230*/ 	.word	0x00000003
        /*0234*/ 	.word	0x00000078
        /*0238*/ 	.short	0x0101
        /*023a*/ 	.byte	0x3f
	.zero		1


	//   ....[26]....
        /*023c*/ 	.word	0x00005670
        /*0240*/ 	.word	0x00000007
        /*0244*/ 	.word	0x00000000
        /*0248*/ 	.short	0x010a
        /*024a*/ 	.byte	0x3f
	.zero		1


	//   ....[27]....
        /*024c*/ 	.word	0x000056f0
        /*0250*/ 	.word	0x00000009
        /*0254*/ 	.word	0x00000000
        /*0258*/ 	.short	0x010a
        /*025a*/ 	.byte	0x3f
	.zero		1


	//   ....[28]....
        /*025c*/ 	.word	0x00005780
        /*0260*/ 	.word	0x00000006
        /*0264*/ 	.word	0x00000000
        /*0268*/ 	.short	0x010a
        /*026a*/ 	.byte	0x3f
	.zero		1


	//   ....[29]....
        /*026c*/ 	.word	0x00005810
        /*0270*/ 	.word	0x00000003
        /*0274*/ 	.word	0x00000000
        /*0278*/ 	.short	0x010a
        /*027a*/ 	.byte	0x3f
	.zero		1


	//   ....[30]....
        /*027c*/ 	.word	0x00005870
        /*0280*/ 	.word	0x0000003f
        /*0284*/ 	.word	0xfffffff8
        /*0288*/ 	.short	0x010a
        /*028a*/ 	.byte	0x3f
	.zero		1


	//   ....[31]....
        /*028c*/ 	.word	0x000058c0
        /*0290*/ 	.word	0x00000003
        /*0294*/ 	.word	0x00000000
        /*0298*/ 	.short	0x010a
        /*029a*/ 	.byte	0x3f
	.zero		1


	//   ....[32]....
        /*029c*/ 	.word	0x00005920
        /*02a0*/ 	.word	0x00000004
        /*02a4*/ 	.word	0x00000000
        /*02a8*/ 	.short	0x010a
        /*02aa*/ 	.byte	0x3f
	.zero		1


	//   ....[33]....
        /*02ac*/ 	.word	0x00005970
        /*02b0*/ 	.word	0x0000003f
        /*02b4*/ 	.word	0x00000008
        /*02b8*/ 	.short	0x010a
        /*02ba*/ 	.byte	0x3f
	.zero		1


	//   ....[34]....
        /*02bc*/ 	.word	0x00005a40
        /*02c0*/ 	.word	0x00000007
        /*02c4*/ 	.word	0x00000020
        /*02c8*/ 	.short	0x010a
        /*02ca*/ 	.byte	0x3f
	.zero		1


	//   ....[35]....
        /*02cc*/ 	.word	0x00005b10
        /*02d0*/ 	.word	0x00000007
        /*02d4*/ 	.word	0x00000000
        /*02d8*/ 	.short	0x010a
        /*02da*/ 	.byte	0x3f
	.zero		1


	//   ....[36]....
        /*02dc*/ 	.word	0x00005b60
        /*02e0*/ 	.word	0x00000009
        /*02e4*/ 	.word	0x00000000
        /*02e8*/ 	.short	0x010a
        /*02ea*/ 	.byte	0x3f
	.zero		1


	//   ....[37]....
        /*02ec*/ 	.word	0x00005bb0
        /*02f0*/ 	.word	0x00000006
        /*02f4*/ 	.word	0x00000000
        /*02f8*/ 	.short	0x010a
        /*02fa*/ 	.byte	0x3f
	.zero		1


	//----- nvinfo : EIATTR_NUM_MBARRIERS
	.align		4
.L_35:
        /*02fc*/ 	.byte	0x03, 0x38
        /*02fe*/ 	.short	0x000e


	//----- nvinfo : EIATTR_EXIT_INSTR_OFFSETS
	.align		4
        /*0300*/ 	.byte	0x04, 0x1c
        /*0302*/ 	.short	(.L_37 - .L_36)


	//   ....[0]....
.L_36:
        /*0304*/ 	.word	0x00001240


	//   ....[1]....
        /*0308*/ 	.word	0x000012a0


	//   ....[2]....
        /*030c*/ 	.word	0x000047f0


	//   ....[3]....
        /*0310*/ 	.word	0x00004820


	//   ....[4]....
        /*0314*/ 	.word	0x00005860


	//----- nvinfo : EIATTR_MAX_THREADS
	.align		4
.L_37:
        /*0318*/ 	.byte	0x04, 0x05
        /*031a*/ 	.short	(.L_39 - .L_38)
.L_38:
        /*031c*/ 	.word	0x00000180
        /*0320*/ 	.word	0x00000001
        /*0324*/ 	.word	0x00000001


	//----- nvinfo : EIATTR_CRS_STACK_SIZE
	.align		4
.L_39:
        /*0328*/ 	.byte	0x04, 0x1e
        /*032a*/ 	.short	(.L_41 - .L_40)
.L_40:
        /*032c*/ 	.word	0x00000000


	//----- nvinfo : EIATTR_CBANK_PARAM_SIZE
	.align		4
.L_41:
        /*0330*/ 	.byte	0x03, 0x19
        /*0332*/ 	.short	0x0470


	//----- nvinfo : EIATTR_PARAM_CBANK
	.align		4
        /*0334*/ 	.byte	0x04, 0x0a
        /*0336*/ 	.short	(.L_43 - .L_42)
	.align		4
.L_42:
        /*0338*/ 	.word	index@(.nv.constant0._ZN7cutlass13device_kernelINS_4gemm6kernel13GemmUniversalIN4cute5tupleIJiiiiEEENS1_10collective13CollectiveMmaINS1_34MainloopSm90TmaGmmaWarpSpecializedILi4ENS5_IJNS4_1CILi1EEESB_SB_EEENS1_32KernelTmaWarpSpecializedPingpongEEENS5_IJNSA_ILi64EEESF_SF_EEEfNS5_IJlSB_lEEEfSH_NS4_8TiledMMAINS4_8MMA_AtomIJNS4_4SM904GMMA29MMA_64x64x8_F32TF32TF32_SS_TNILNSL_7ScaleInE1ELSN_1EEEEEENS4_6LayoutISC_NS5_IJNSA_ILi0EEESR_SR_EEEEENS5_IJNS4_10UnderscoreESU_SU_EEEEENS4_13SM90_TMA_LOADENS4_14ComposedLayoutINS4_7SwizzleILi3ELi4ELi3EEENS4_18smem_ptr_flag_bitsILi32EEENSQ_INS5_IJNSA_ILi8EEENSA_ILi32EEEEEENS5_IJS14_SB_EEEEEEEvNS4_8identityESX_S18_vS19_EENS_8epilogue10collective6detail29Sm90TmaWarpSpecializedAdapterINS1C_15DefaultEpilogueIfSH_SH_NS1B_6thread17LinearCombinationIfLi1EffLNS1G_9ScaleType4KindE0ELNS_15FloatRoundStyleE2EfEENS1_15EpilogueDefaultEEEEEvvEEEEvNT_6ParamsE)
        /*033c*/ 	.short	0x0210
        /*033e*/ 	.short	0x0470


	//----- nvinfo : EIATTR_SW_WAR
	.align		4
.L_43:
        /*0340*/ 	.byte	0x04, 0x36
        /*0342*/ 	.short	(.L_45 - .L_44)
.L_44:
        /*0344*/ 	.word	0x00000008
.L_45:


//--------------------- .nv.callgraph             --------------------------
	.section	.nv.callgraph,"",@"SHT_CUDA_CALLGRAPH"
	.align	4
	.sectionentsize	8
	.align		4
        /*0000*/ 	.word	0x00000000
	.align		4
        /*0004*/ 	.word	0xffffffff
	.align		4
        /*0008*/ 	.word	index@(_ZN7cutlass13device_kernelINS_4gemm6kernel13GemmUniversalIN4cute5tupleIJiiiiEEENS1_10collective13CollectiveMmaINS1_34MainloopSm90TmaGmmaWarpSpecializedILi4ENS5_IJNS4_1CILi1EEESB_SB_EEENS1_32KernelTmaWarpSpecializedPingpongEEENS5_IJNSA_ILi64EEESF_SF_EEEfNS5_IJlSB_lEEEfSH_NS4_8TiledMMAINS4_8MMA_AtomIJNS4_4SM904GMMA29MMA_64x64x8_F32TF32TF32_SS_TNILNSL_7ScaleInE1ELSN_1EEEEEENS4_6LayoutISC_NS5_IJNSA_ILi0EEESR_SR_EEEEENS5_IJNS4_10UnderscoreESU_SU_EEEEENS4_13SM90_TMA_LOADENS4_14ComposedLayoutINS4_7SwizzleILi3ELi4ELi3EEENS4_18smem_ptr_flag_bitsILi32EEENSQ_INS5_IJNSA_ILi8EEENSA_ILi32EEEEEENS5_IJS14_SB_EEEEEEEvNS4_8identityESX_S18_vS19_EENS_8epilogue10collective6detail29Sm90TmaWarpSpecializedAdapterINS1C_15DefaultEpilogueIfSH_SH_NS1B_6thread17LinearCombinationIfLi1EffLNS1G_9ScaleType4KindE0ELNS_15FloatRoundStyleE2EfEENS1_15EpilogueDefaultEEEEEvvEEEEvNT_6ParamsE)
	.align		4
        /*000c*/ 	.word	index@(__assertfail)
	.align		4
        /*0010*/ 	.word	0x00000000
	.align		4
        /*0014*/ 	.word	0xfffffffe
	.align		4
        /*0018*/ 	.word	0x00000000
	.align		4
        /*001c*/ 	.word	0xfffffffd
	.align		4
        /*0020*/ 	.word	0x00000000
	.align		4
        /*0024*/ 	.word	0xfffffffc


//--------------------- .nv.constant4             --------------------------
	.section	.nv.constant4,"a",@progbits
	.align	8
	.align		8
.nv.constant4:
        /*0000*/ 	.dword	__assertfail
	.align		8
        /*0008*/ 	.dword	__unnamed_1
	.align		8
        /*0010*/ 	.dword	_ZN40_INTERNAL_62adcead_4_k_cu_063131f6_154864cuda3std3__45__cpo5beginE
	.align		8
        /*0018*/ 	.dword	_ZN40_INTERNAL_62adcead_4_k_cu_063131f6_154864cuda3std3__45__cpo3endE
	.align		8
        /*0020*/ 	.dword	_ZN40_INTERNAL_62adcead_4_k_cu_063131f6_154864cuda3std3__45__cpo6cbeginE
	.align		8
        /*0028*/ 	.dword	_ZN40_INTERNAL_62adcead_4_k_cu_063131f6_154864cuda3std3__45__cpo4cendE
	.align		8
        /*0030*/ 	.dword	_ZN40_INTERNAL_62adcead_4_k_cu_063131f6_154864cuda3std3__442_GLOBAL__N__62adcead_4_k_cu_063131f6_154866ignoreE
	.align		8
        /*0038*/ 	.dword	_ZN40_INTERNAL_62adcead_4_k_cu_063131f6_154864cuda3std3__419piecewise_constructE
	.align		8
        /*0040*/ 	.dword	_ZN40_INTERNAL_62adcead_4_k_cu_063131f6_154864cuda3std3__48in_placeE
	.align		8
        /*0048*/ 	.dword	_ZN40_INTERNAL_62adcead_4_k_cu_063131f6_154864cuda3std6ranges3__45__cpo4swapE
	.align		8
        /*0050*/ 	.dword	_ZN40_INTERNAL_62adcead_4_k_cu_063131f6_154864cuda3std6ranges3__45__cpo9iter_moveE
	.align		8
        /*0058*/ 	.dword	_ZN40_INTERNAL_62adcead_4_k_cu_063131f6_154864cute7productE
	.align		8
        /*0060*/ 	.dword	_ZN40_INTERNAL_62adcead_4_k_cu_063131f6_154864cute1_E
	.align		8
        /*0068*/ 	.dword	$str$22
	.align		8
        /*0070*/ 	.dword	$str$23


//--------------------- .text._ZN7cutlass13device_kernelINS_4gemm6kernel13GemmUniversalIN4cute5tupleIJiiiiEEENS1_10collective13CollectiveMmaINS1_34MainloopSm90TmaGmmaWarpSpecializedILi4ENS5_IJNS4_1CILi1EEESB_SB_EEENS1_32KernelTmaWarpSpecializedPingpongEEENS5_IJNSA_ILi64EEESF_SF_EEEfNS5_IJlSB_lEEEfSH_NS4_8TiledMMAINS4_8MMA_AtomIJNS4_4SM904GMMA29MMA_64x64x8_F32TF32TF32_SS_TNILNSL_7ScaleInE1ELSN_1EEEEEENS4_6LayoutISC_NS5_IJNSA_ILi0EEESR_SR_EEEEENS5_IJNS4_10UnderscoreESU_SU_EEEEENS4_13SM90_TMA_LOADENS4_14ComposedLayoutINS4_7SwizzleILi3ELi4ELi3EEENS4_18smem_ptr_flag_bitsILi32EEENSQ_INS5_IJNSA_ILi8EEENSA_ILi32EEEEEENS5_IJS14_SB_EEEEEEEvNS4_8identityESX_S18_vS19_EENS_8epilogue10collective6detail29Sm90TmaWarpSpecializedAdapterINS1C_15DefaultEpilogueIfSH_SH_NS1B_6thread17LinearCombinationIfLi1EffLNS1G_9ScaleType4KindE0ELNS_15FloatRoundStyleE2EfEENS1_15EpilogueDefaultEEEEEvvEEEEvNT_6ParamsE --------------------------
	.section	.text._ZN7cutlass13device_kernelINS_4gemm6kernel13GemmUniversalIN4cute5tupleIJiiiiEEENS1_10collective13CollectiveMmaINS1_34MainloopSm90TmaGmmaWarpSpecializedILi4ENS5_IJNS4_1CILi1EEESB_SB_EEENS1_32KernelTmaWarpSpecializedPingpongEEENS5_IJNSA_ILi64EEESF_SF_EEEfNS5_IJlSB_lEEEfSH_NS4_8TiledMMAINS4_8MMA_AtomIJNS4_4SM904GMMA29MMA_64x64x8_F32TF32TF32_SS_TNILNSL_7ScaleInE1ELSN_1EEEEEENS4_6LayoutISC_NS5_IJNSA_ILi0EEESR_SR_EEEEENS5_IJNS4_10UnderscoreESU_SU_EEEEENS4_13SM90_TMA_LOADENS4_14ComposedLayoutINS4_7SwizzleILi3ELi4ELi3EEENS4_18smem_ptr_flag_bitsILi32EEENSQ_INS5_IJNSA_ILi8EEENSA_ILi32EEEEEENS5_IJS14_SB_EEEEEEEvNS4_8identityESX_S18_vS19_EENS_8epilogue10collective6detail29Sm90TmaWarpSpecializedAdapterINS1C_15DefaultEpilogueIfSH_SH_NS1B_6thread17LinearCombinationIfLi1EffLNS1G_9ScaleType4KindE0ELNS_15FloatRoundStyleE2EfEENS1_15EpilogueDefaultEEEEEvvEEEEvNT_6ParamsE,"ax",@progbits
	.align	128
.text._ZN7cutlass13device_kernelINS_4gemm6kernel13GemmUniversalIN4cute5tupleIJiiiiEEENS1_10collective13CollectiveMmaINS1_34MainloopSm90TmaGmmaWarpSpecializedILi4ENS5_IJNS4_1CILi1EEESB_SB_EEENS1_32KernelTmaWarpSpecializedPingpongEEENS5_IJNSA_ILi64EEESF_SF_EEEfNS5_IJlSB_lEEEfSH_NS4_8TiledMMAINS4_8MMA_AtomIJNS4_4SM904GMMA29MMA_64x64x8_F32TF32TF32_SS_TNILNSL_7ScaleInE1ELSN_1EEEEEENS4_6LayoutISC_NS5_IJNSA_ILi0EEESR_SR_EEEEENS5_IJNS4_10UnderscoreESU_SU_EEEEENS4_13SM90_TMA_LOADENS4_14ComposedLayoutINS4_7SwizzleILi3ELi4ELi3EEENS4_18smem_ptr_flag_bitsILi32EEENSQ_INS5_IJNSA_ILi8EEENSA_ILi32EEEEEENS5_IJS14_SB_EEEEEEEvNS4_8identityESX_S18_vS19_EENS_8epilogue10collective6detail29Sm90TmaWarpSpecializedAdapterINS1C_15DefaultEpilogueIfSH_SH_NS1B_6thread17LinearCombinationIfLi1EffLNS1G_9ScaleType4KindE0ELNS_15FloatRoundStyleE2EfEENS1_15EpilogueDefaultEEEEEvvEEEEvNT_6ParamsE:
        .type           _ZN7cutlass13device_kernelINS_4gemm6kernel13GemmUniversalIN4cute5tupleIJiiiiEEENS1_10collective13CollectiveMmaINS1_34MainloopSm90TmaGmmaWarpSpecializedILi4ENS5_IJNS4_1CILi1EEESB_SB_EEENS1_32KernelTmaWarpSpecializedPingpongEEENS5_IJNSA_ILi64EEESF_SF_EEEfNS5_IJlSB_lEEEfSH_NS4_8TiledMMAINS4_8MMA_AtomIJNS4_4SM904GMMA29MMA_64x64x8_F32TF32TF32_SS_TNILNSL_7ScaleInE1ELSN_1EEEEEENS4_6LayoutISC_NS5_IJNSA_ILi0EEESR_SR_EEEEENS5_IJNS4_10UnderscoreESU_SU_EEEEENS4_13SM90_TMA_LOADENS4_14ComposedLayoutINS4_7SwizzleILi3ELi4ELi3EEENS4_18smem_ptr_flag_bitsILi32EEENSQ_INS5_IJNSA_ILi8EEENSA_ILi32EEEEEENS5_IJS14_SB_EEEEEEEvNS4_8identityESX_S18_vS19_EENS_8epilogue10collective6detail29Sm90TmaWarpSpecializedAdapterINS1C_15DefaultEpilogueIfSH_SH_NS1B_6thread17LinearCombinationIfLi1EffLNS1G_9ScaleType4KindE0ELNS_15FloatRoundStyleE2EfEENS1_15EpilogueDefaultEEEEEvvEEEEvNT_6ParamsE,@function
        .size           _ZN7cutlass13device_kernelINS_4gemm6kernel13GemmUniversalIN4cute5tupleIJiiiiEEENS1_10collective13CollectiveMmaINS1_34MainloopSm90TmaGmmaWarpSpecializedILi4ENS5_IJNS4_1CILi1EEESB_SB_EEENS1_32KernelTmaWarpSpecializedPingpongEEENS5_IJNSA_ILi64EEESF_SF_EEEfNS5_IJlSB_lEEEfSH_NS4_8TiledMMAINS4_8MMA_AtomIJNS4_4SM904GMMA29MMA_64x64x8_F32TF32TF32_SS_TNILNSL_7ScaleInE1ELSN_1EEEEEENS4_6LayoutISC_NS5_IJNSA_ILi0EEESR_SR_EEEEENS5_IJNS4_10UnderscoreESU_SU_EEEEENS4_13SM90_TMA_LOADENS4_14ComposedLayoutINS4_7SwizzleILi3ELi4ELi3EEENS4_18smem_ptr_flag_bitsILi32EEENSQ_INS5_IJNSA_ILi8EEENSA_ILi32EEEEEENS5_IJS14_SB_EEEEEEEvNS4_8identityESX_S18_vS19_EENS_8epilogue10collective6detail29Sm90TmaWarpSpecializedAdapterINS1C_15DefaultEpilogueIfSH_SH_NS1B_6thread17LinearCombinationIfLi1EffLNS1G_9ScaleType4KindE0ELNS_15FloatRoundStyleE2EfEENS1_15EpilogueDefaultEEEEEvvEEEEvNT_6ParamsE,(.L_x_132 - _ZN7cutlass13device_kernelINS_4gemm6kernel13GemmUniversalIN4cute5tupleIJiiiiEEENS1_10collective13CollectiveMmaINS1_34MainloopSm90TmaGmmaWarpSpecializedILi4ENS5_IJNS4_1CILi1EEESB_SB_EEENS1_32KernelTmaWarpSpecializedPingpongEEENS5_IJNSA_ILi64EEESF_SF_EEEfNS5_IJlSB_lEEEfSH_NS4_8TiledMMAINS4_8MMA_AtomIJNS4_4SM904GMMA29MMA_64x64x8_F32TF32TF32_SS_TNILNSL_7ScaleInE1ELSN_1EEEEEENS4_6LayoutISC_NS5_IJNSA_ILi0EEESR_SR_EEEEENS5_IJNS4_10UnderscoreESU_SU_EEEEENS4_13SM90_TMA_LOADENS4_14ComposedLayoutINS4_7SwizzleILi3ELi4ELi3EEENS4_18smem_ptr_flag_bitsILi32EEENSQ_INS5_IJNSA_ILi8EEENSA_ILi32EEEEEENS5_IJS14_SB_EEEEEEEvNS4_8identityESX_S18_vS19_EENS_8epilogue10collective6detail29Sm90TmaWarpSpecializedAdapterINS1C_15DefaultEpilogueIfSH_SH_NS1B_6thread17LinearCombinationIfLi1EffLNS1G_9ScaleType4KindE0ELNS_15FloatRoundStyleE2EfEENS1_15EpilogueDefaultEEEEEvvEEEEvNT_6ParamsE)
        .other          _ZN7cutlass13device_kernelINS_4gemm6kernel13GemmUniversalIN4cute5tupleIJiiiiEEENS1_10collective13CollectiveMmaINS1_34MainloopSm90TmaGmmaWarpSpecializedILi4ENS5_IJNS4_1CILi1EEESB_SB_EEENS1_32KernelTmaWarpSpecializedPingpongEEENS5_IJNSA_ILi64EEESF_SF_EEEfNS5_IJlSB_lEEEfSH_NS4_8TiledMMAINS4_8MMA_AtomIJNS4_4SM904GMMA29MMA_64x64x8_F32TF32TF32_SS_TNILNSL_7ScaleInE1ELSN_1EEEEEENS4_6LayoutISC_NS5_IJNSA_ILi0EEESR_SR_EEEEENS5_IJNS4_10UnderscoreESU_SU_EEEEENS4_13SM90_TMA_LOADENS4_14ComposedLayoutINS4_7SwizzleILi3ELi4ELi3EEENS4_18smem_ptr_flag_bitsILi32EEENSQ_INS5_IJNSA_ILi8EEENSA_ILi32EEEEEENS5_IJS14_SB_EEEEEEEvNS4_8identityESX_S18_vS19_EENS_8epilogue10collective6detail29Sm90TmaWarpSpecializedAdapterINS1C_15DefaultEpilogueIfSH_SH_NS1B_6thread17LinearCombinationIfLi1EffLNS1G_9ScaleType4KindE0ELNS_15FloatRoundStyleE2EfEENS1_15EpilogueDefaultEEEEEvvEEEEvNT_6ParamsE,@"STO_CUDA_ENTRY STV_DEFAULT"
_ZN7cutlass13device_kernelINS_4gemm6kernel13GemmUniversalIN4cute5tupleIJiiiiEEENS1_10collective13CollectiveMmaINS1_34MainloopSm90TmaGmmaWarpSpecializedILi4ENS5_IJNS4_1CILi1EEESB_SB_EEENS1_32KernelTmaWarpSpecializedPingpongEEENS5_IJNSA_ILi64EEESF_SF_EEEfNS5_IJlSB_lEEEfSH_NS4_8TiledMMAINS4_8MMA_AtomIJNS4_4SM904GMMA29MMA_64x64x8_F32TF32TF32_SS_TNILNSL_7ScaleInE1ELSN_1EEEEEENS4_6LayoutISC_NS5_IJNSA_ILi0EEESR_SR_EEEEENS5_IJNS4_10UnderscoreESU_SU_EEEEENS4_13SM90_TMA_LOADENS4_14ComposedLayoutINS4_7SwizzleILi3ELi4ELi3EEENS4_18smem_ptr_flag_bitsILi32EEENSQ_INS5_IJNSA_ILi8EEENSA_ILi32EEEEEENS5_IJS14_SB_EEEEEEEvNS4_8identityESX_S18_vS19_EENS_8epilogue10collective6detail29Sm90TmaWarpSpecializedAdapterINS1C_15DefaultEpilogueIfSH_SH_NS1B_6thread17LinearCombinationIfLi1EffLNS1G_9ScaleType4KindE0ELNS_15FloatRoundStyleE2EfEENS1_15EpilogueDefaultEEEEEvvEEEEvNT_6ParamsE:
[----:B------:R-:W0:Y:S01]  /*0000*/  LDC R1, c[0x0][0x28] ;  /* 0x00000a00ff017b82 */ /* 0x000e220000000800 */
[----:B------:R-:W1:Y:S01]  /*0010*/  S2R R4, SR_TID.X ;  /* 0x0000000000047919 */ /* 0x000e620000002100 */
[----:B------:R-:W-:Y:S01]  /*0020*/  ELECT P0, URZ, PT ;  /* 0x00000000003f782f */ /* 0x000fe20003800000 */
[----:B------:R-:W-:Y:S01]  /*0030*/  BSSY B0, `(.L_x_0) ;  /* 0x0000014000007945 */ /* 0x000fe20003800000 */
[----:B-1----:R-:W-:-:S05]  /*0040*/  SHF.R.U32.HI R0, RZ, 0x5, R4 ;  /* 0x00000005ff007819 */ /* 0x002fca0000011604 */
[----:B------:R-:W1:Y:S02]  /*0050*/  SHFL.IDX PT, R2, R0, RZ, 0x1f ;  /* 0x00001fff00027589 */ /* 0x000e6400000e0000 */
[----:B-1----:R-:W-:Y:S02]  /*0060*/  R2UR UR8, R2 ;  /* 0x00000000020872ca */ /* 0x002fe400000e0000 */
[----:B------:R-:W-:-:S05]  /*0070*/  SHF.R.U32.HI R2, RZ, 0x7, R4 ;  /* 0x00000007ff027819 */ /* 0x000fca0000011604 */
[----:B------:R1:W2:Y:S06]  /*0080*/  SHFL.IDX PT, R3, R2, RZ, 0x1f ;  /* 0x00001fff02037589 */ /* 0x0002ac00000e0000 */
[----:B------:R-:W-:Y:S02]  /*0090*/  USHF.R.S32.HI UR4, URZ, 0x1f, UR8 ;  /* 0x0000001f3f047899 */ /* 0x000fe40008011408 */
[----:B------:R-:W-:Y:S02]  /*00a0*/  ISETP.NE.OR P0, PT, RZ, UR8, !P0 ;  /* 0x00000008ff007c0c */ /* 0x000fe4000c705670 */
[----:B------:R-:W-:-:S04]  /*00b0*/  ULEA.HI UR4, UR4, UR8, URZ, 0x2 ;  /* 0x0000000804047291 */ /* 0x000fc8000f8f103f */
[----:B------:R-:W-:-:S04]  /*00c0*/  ULOP3.LUT UR4, UR4, 0xfffffffc, URZ, 0xc0, !UPT ;  /* 0xfffffffc04047892 */ /* 0x000fc8000f8ec03f */
[----:B------:R-:W-:-:S03]  /*00d0*/  UIADD3 UR8, UR8, -UR4, URZ ;  /* 0x8000000408087290 */ /* 0x000fc6000fffe03f */
[----:B01----:R-:W-:Y:S09]  /*00e0*/  @P0 BRA `(.L_x_1) ;  /* 0x0000000000200947 */ /* 0x003ff20003800000 */
[----:B------:R-:W-:Y:S02]  /*00f0*/  ULDC.64 UR4, c[0x0][0x198] ;  /* 0x0000660000047ab9 */ /* 0x000fe40000000a00 */
[----:B------:R-:W-:Y:S02]  /*0100*/  UIADD3 UR6, UP0, UR4, 0xf0, URZ ;  /* 0x000000f004067890 */ /* 0x000fe4000ff1e03f */
[----:B------:R-:W-:Y:S02]  /*0110*/  UIADD3 UR4, UP1, UR4, 0x1f0, URZ ;  /* 0x000001f004047890 */ /* 0x000fe4000ff3e03f */
[----:B------:R-:W-:Y:S02]  /*0120*/  UIADD3.X UR7, URZ, UR5, URZ, UP0, !UPT ;  /* 0x000000053f077290 */ /* 0x000fe400087fe43f */
[----:B------:R-:W-:-:S07]  /*0130*/  UIADD3.X UR5, URZ, UR5, URZ, UP1, !UPT ;  /* 0x000000053f057290 */ /* 0x000fce0008ffe43f */
[----:B------:R0:W-:Y:S02]  /*0140*/  UTMACCTL.PF [UR6] ;  /* 0x00000000060079b9 */ /* 0x0001e40008040000 */
[----:B------:R0:W-:Y:S02]  /*0150*/  UTMACCTL.PF [UR4] ;  /* 0x00000000040079b9 */ /* 0x0001e40008040000 */
[----:B0-----:R-:W-:Y:S01]  /*0160*/  NOP ;  /* 0x0000000000007918 */ /* 0x001fe20000000000 */
.L_x_1:
[----:B------:R-:W-:Y:S05]  /*0170*/  BSYNC B0 ;  /* 0x0000000000007941 */ /* 0x000fea0003800000 */
.L_x_0:
[----:B------:R-:W0:Y:S01]  /*0180*/  SHFL.IDX PT, R5, R0, RZ, 0x1f ;  /* 0x00001fff00057589 */ /* 0x000e2200000e0000 */
[----:B--2---:R-:W-:Y:S01]  /*0190*/  R2UR UR15, R3 ;  /* 0x00000000030f72ca */ /* 0x004fe200000e0000 */
[----:B------:R-:W-:-:S04]  /*01a0*/  UISETP.NE.AND UP0, UPT, UR8, 0x3, UPT ;  /* 0x000000030800788c */ /* 0x000fc8000bf05270 */
[----:B------:R-:W-:-:S08]  /*01b0*/  UISETP.EQ.OR UP0, UPT, UR8, URZ, !UP0 ;  /* 0x0000003f0800728c */ /* 0x000fd0000c702670 */
[----:B------:R-:W-:Y:S02]  /*01c0*/  UIADD3 UR18, UR15, -0x1, URZ ;  /* 0xffffffff0f127890 */ /* 0x000fe4000fffe03f */
[----:B------:R-:W-:Y:S02]  /*01d0*/  UISETP.EQ.AND UP0, UPT, UR15, URZ, UP0 ;  /* 0x0000003f0f00728c */ /* 0x000fe40008702270 */
[----:B------:R-:W-:Y:S02]  /*01e0*/  UISETP.GE.U32.AND UP1, UPT, UR18, 0x2, UPT ;  /* 0x000000021200788c */ /* 0x000fe4000bf26070 */
[----:B------:R-:W-:Y:S01]  /*01f0*/  USEL UR40, URZ, 0x1, !UP0 ;  /* 0x000000013f287887 */ /* 0x000fe2000c000000 */
[----:B0-----:R-:W-:-:S03]  /*0200*/  ISETP.NE.AND P0, PT, R5, RZ, PT ;  /* 0x000000ff0500720c */ /* 0x001fc60003f05270 */
[----:B------:R-:W-:-:S10]  /*0210*/  USEL UR40, UR40, 0x2, UP1 ;  /* 0x0000000228287887 */ /* 0x000fd40008800000 */
[----:B------:R-:W-:Y:S05]  /*0220*/  @P0 BRA `(.L_x_2) ;  /* 0x0000000000580947 */ /* 0x000fea0003800000 */
[----:B------:R-:W0:Y:S01]  /*0230*/  S2UR UR9, SR_CgaCtaId ;  /* 0x00000000000979c3 */ /* 0x000e220000008800 */
[----:B------:R-:W-:Y:S01]  /*0240*/  UMOV UR4, 0x400 ;  /* 0x0000040000047882 */ /* 0x000fe20000000000 */
[----:B------:R-:W-:Y:S01]  /*0250*/  UMOV UR5, 0x1 ;  /* 0x0000000100057882 */ /* 0x000fe20000000000 */
[----:B------:R-:W-:Y:S01]  /*0260*/  UMOV UR6, 0x80 ;  /* 0x0000008000067882 */ /* 0x000fe20000000000 */
[----:B------:R-:W-:Y:S01]  /*0270*/  ELECT P0, URZ, PT ;  /* 0x00000000003f782f */ /* 0x000fe20003800000 */
[----:B------:R-:W-:-:S04]  /*0280*/  UIADD3 UR6, -UR6, 0x100000, URZ ;  /* 0x0010000006067890 */ /* 0x000fc8000fffe13f */
[----:B------:R-:W-:Y:S02]  /*0290*/  USHF.L.U32 UR7, UR6, 0xb, URZ ;  /* 0x0000000b06077899 */ /* 0x000fe4000800063f */
[----:B------:R-:W-:Y:S02]  /*02a0*/  USHF.L.U32 UR6, UR6, 0x1, URZ ;  /* 0x0000000106067899 */ /* 0x000fe4000800063f */
[----:B0-----:R-:W-:Y:S02]  /*02b0*/  ULEA UR9, UR9, UR4, 0x18 ;  /* 0x0000000409097291 */ /* 0x001fe4000f8ec03f */
[----:B------:R-:W-:-:S04]  /*02c0*/  UIADD3 UR4, -UR5, 0x100000, URZ ;  /* 0x0010000005047890 */ /* 0x000fc8000fffe13f */
[----:B------:R-:W-:Y:S02]  /*02d0*/  USHF.L.U32 UR5, UR4, 0xb, URZ ;  /* 0x0000000b04057899 */ /* 0x000fe4000800063f */
[----:B------:R-:W-:Y:S01]  /*02e0*/  USHF.L.U32 UR4, UR4, 0x1, URZ ;  /* 0x0000000104047899 */ /* 0x000fe2000800063f */
[----:B------:R-:W0:Y:S11]  /*02f0*/  FENCE.VIEW.ASYNC.S ;  /* 0x00000000000073c6 */ /* 0x000e360000000000 */
[----:B0-----:R0:W1:Y:S01]  /*0300*/  SYNCS.EXCH.64 URZ, [UR9], UR4 ;  /* 0x00000004093f75b2 */ /* 0x0010620008000100 */
[----:B------:R0:W2:Y:S01]  /*0310*/  SYNCS.EXCH.64 URZ, [UR9+0x20], UR6 ;  /* 0x00002006093f75b2 */ /* 0x0000a20008000100 */
[----:B------:R0:W3:Y:S01]  /*0320*/  SYNCS.EXCH.64 URZ, [UR9+0x8], UR4 ;  /* 0x00000804093f75b2 */ /* 0x0000e20008000100 */
[----:B------:R0:W4:Y:S01]  /*0330*/  SYNCS.EXCH.64 URZ, [UR9+0x28], UR6 ;  /* 0x00002806093f75b2 */ /* 0x0001220008000100 */
[----:B------:R0:W0:Y:S01]  /*0340*/  SYNCS.EXCH.64 URZ, [UR9+0x10], UR4 ;  /* 0x00001004093f75b2 */ /* 0x0000220008000100 */
[----:B------:R0:W0:Y:S01]  /*0350*/  SYNCS.EXCH.64 URZ, [UR9+0x30], UR6 ;  /* 0x00003006093f75b2 */ /* 0x0000220008000100 */
[----:B------:R0:W0:Y:S01]  /*0360*/  SYNCS.EXCH.64 URZ, [UR9+0x18], UR4 ;  /* 0x00001804093f75b2 */ /* 0x0000220008000100 */
[----:B------:R0:W0:Y:S01]  /*0370*/  SYNCS.EXCH.64 URZ, [UR9+0x38], UR6 ;  /* 0x00003806093f75b2 */ /* 0x0000220008000100 */
[----:B------:R-:W-:Y:S01]  /*0380*/  NOP ;  /* 0x0000000000007918 */ /* 0x000fe20000000000 */
.L_x_2:
[----:B------:R-:W5:Y:S01]  /*0390*/  SHFL.IDX PT, R5, R0, RZ, 0x1f ;  /* 0x00001fff00057589 */ /* 0x000f6200000e0000 */
[----:B------:R-:W-:Y:S01]  /*03a0*/  ELECT P0, URZ, PT ;  /* 0x00000000003f782f */ /* 0x000fe20003800000 */
[----:B------:R-:W-:Y:S01]  /*03b0*/  NOP ;  /* 0x0000000000007918 */ /* 0x000fe20000000000 */
[----:B------:R-:W-:Y:S01]  /*03c0*/  ELECT P1, URZ, PT ;  /* 0x00000000003f782f */ /* 0x000fe20003820000 */
[----:B------:R-:W1:Y:S01]  /*03d0*/  SHFL.IDX PT, R3, R0, RZ, 0x1f ;  /* 0x00001fff00037589 */ /* 0x000e6200000e0000 */
[----:B0-----:R-:W-:Y:S01]  /*03e0*/  UMOV UR4, 0x20 ;  /* 0x0000002000047882 */ /* 0x001fe20000000000 */
[----:B------:R-:W-:Y:S01]  /*03f0*/  UMOV UR12, 0x80 ;  /* 0x00000080000c7882 */ /* 0x000fe20000000000 */
[----:B------:R-:W-:Y:S01]  /*0400*/  NOP ;  /* 0x0000000000007918 */ /* 0x000fe20000000000 */
[----:B------:R0:W0:Y:S01]  /*0410*/  SHFL.IDX PT, R63, R2, RZ, 0x1f ;  /* 0x00001fff023f7589 */ /* 0x00002200000e0000 */
[----:B------:R-:W-:Y:S01]  /*0420*/  ULDC.64 UR56, c[0x0][0x208] ;  /* 0x0000820000387ab9 */ /* 0x000fe20000000a00 */
[----:B-----5:R-:W-:-:S02]  /*0430*/  ISETP.NE.OR P0, PT, R5, RZ, !P0 ;  /* 0x000000ff0500720c */ /* 0x020fc40004705670 */
[----:B-1----:R-:W-:Y:S02]  /*0440*/  ISETP.NE.OR P1, PT, R3, RZ, !P1 ;  /* 0x000000ff0300720c */ /* 0x002fe40004f25670 */
[----:B------:R-:W-:-:S04]  /*0450*/  SHF.R.S32.HI R3, RZ, 0x1f, R4 ;  /* 0x0000001fff037819 */ /* 0x000fc80000011404 */
[----:B------:R-:W-:-:S05]  /*0460*/  LEA.HI R3, R3, R4, RZ, 0x7 ;  /* 0x0000000403037211 */ /* 0x000fca00078f38ff */
[----:B------:R-:W-:Y:S01]  /*0470*/  VOTEU.ALL UP0, P0 ;  /* 0x00000000003f7886 */ /* 0x000fe20000000000 */
[----:B------:R-:W-:Y:S01]  /*0480*/  LOP3.LUT R3, R3, 0xffffff80, RZ, 0xc0, !PT ;  /* 0xffffff8003037812 */ /* 0x000fe200078ec0ff */
[----:B------:R-:W-:-:S03]  /*0490*/  VOTEU.ALL UP1, P1 ;  /* 0x00000000003f7886 */ /* 0x000fc60000820000 */
[----:B------:R-:W1:Y:S01]  /*04a0*/  @!UP0 S2UR UR7, SR_CgaCtaId ;  /* 0x00000000000789c3 */ /* 0x000e620000008800 */
[----:B------:R-:W-:Y:S01]  /*04b0*/  @!UP0 UMOV UR6, 0x400 ;  /* 0x0000040000068882 */ /* 0x000fe20000000000 */
[----:B------:R-:W-:-:S04]  /*04c0*/  @!UP0 UIADD3 UR4, -UR4, 0x100000, URZ ;  /* 0x0010000004048890 */ /* 0x000fc8000fffe13f */
[----:B------:R-:W-:Y:S02]  /*04d0*/  @!UP0 USHF.L.U32 UR5, UR4, 0xb, URZ ;  /* 0x0000000b04058899 */ /* 0x000fe4000800063f */
[----:B------:R-:W-:Y:S01]  /*04e0*/  @!UP0 USHF.L.U32 UR4, UR4, 0x1, URZ ;  /* 0x0000000104048899 */ /* 0x000fe2000800063f */
[----:B------:R-:W-:Y:S01]  /*04f0*/  IMAD.IADD R3, R4, 0x1, -R3 ;  /* 0x0000000104037824 */ /* 0x000fe200078e0a03 */
[----:B------:R-:W-:Y:S01]  /*0500*/  @!UP1 UMOV UR10, 0x400 ;  /* 0x00000400000a9882 */ /* 0x000fe20000000000 */
[----:B------:R-:W-:Y:S01]  /*0510*/  VOTEU.ALL UP2, P1 ;  /* 0x00000000003f7886 */ /* 0x000fe20000840000 */
[----:B------:R-:W-:Y:S01]  /*0520*/  VOTEU.ALL UP3, P1 ;  /* 0x00000000003f7886 */ /* 0x000fe20000860000 */
[----:B------:R-:W-:Y:S01]  /*0530*/  VOTEU.ALL UP4, P1 ;  /* 0x00000000003f7886 */ /* 0x000fe20000880000 */
[----:B------:R-:W5:Y:S01]  /*0540*/  @!UP1 S2UR UR11, SR_CgaCtaId ;  /* 0x00000000000b99c3 */ /* 0x000f620000008800 */
[----:B------:R-:W-:Y:S01]  /*0550*/  VOTEU.ALL UP5, P1 ;  /* 0x00000000003f7886 */ /* 0x000fe200008a0000 */
[----:B------:R-:W-:Y:S01]  /*0560*/  ISETP.NE.AND P1, PT, RZ, UR15, PT ;  /* 0x0000000fff007c0c */ /* 0x000fe2000bf25270 */
[----:B-1----:R-:W-:-:S02]  /*0570*/  @!UP0 ULEA UR9, UR7, UR6, 0x18 ;  /* 0x0000000607098291 */ /* 0x002fc4000f8ec03f */
[----:B------:R-:W-:-:S04]  /*0580*/  @!UP1 UIADD3 UR6, -UR12, 0x100000, URZ ;  /* 0x001000000c069890 */ /* 0x000fc8000fffe13f */
[----:B------:R-:W-:Y:S02]  /*0590*/  @!UP1 USHF.L.U32 UR7, UR6, 0xb, URZ ;  /* 0x0000000b06079899 */ /* 0x000fe4000800063f */
[----:B------:R-:W-:Y:S01]  /*05a0*/  @!UP1 USHF.L.U32 UR6, UR6, 0x1, URZ ;  /* 0x0000000106069899 */ /* 0x000fe2000800063f */
[----:B------:R-:W-:Y:S01]  /*05b0*/  VOTEU.ALL UP0, P0 ;  /* 0x00000000003f7886 */ /* 0x000fe20000000000 */
[----:B-----5:R-:W-:Y:S01]  /*05c0*/  @!UP1 ULEA UR10, UR11, UR10, 0x18 ;  /* 0x0000000a0b0a9291 */ /* 0x020fe2000f8ec03f */
[----:B------:R-:W-:Y:S01]  /*05d0*/  VOTEU.ALL UP1, P0 ;  /* 0x00000000003f7886 */ /* 0x000fe20000020000 */
[----:B------:R-:W1:Y:S02]  /*05e0*/  FENCE.VIEW.ASYNC.S ;  /* 0x00000000000073c6 */ /* 0x000e640000000000 */
[----:B-1----:R-:W2:Y:S02]  /*05f0*/  @!UP0 SYNCS.EXCH.64 URZ, [UR9+0x70], UR4 ;  /* 0x00007004093f85b2 */ /* 0x002ea40008000100 */
[----:B------:R1:W2:Y:S01]  /*0600*/  @!UP1 SYNCS.EXCH.64 URZ, [UR9+0x78], UR4 ;  /* 0x00007804093f95b2 */ /* 0x0002a20008000100 */
[----:B------:R-:W-:Y:S01]  /*0610*/  NOP ;  /* 0x0000000000007918 */ /* 0x000fe20000000000 */
[----:B-1----:R-:W-:-:S02]  /*0620*/  ULDC.64 UR4, c[0x0][0x598] ;  /* 0x0001660000047ab9 */ /* 0x002fc40000000a00 */
[----:B------:R-:W-:Y:S02]  /*0630*/  ISETP.NE.U32.AND P0, PT, RZ, UR4, PT ;  /* 0x00000004ff007c0c */ /* 0x000fe4000bf05070 */
[----:B------:R1:W2:Y:S02]  /*0640*/  @!UP2 SYNCS.EXCH.64 URZ, [UR10+0x50], UR6 ;  /* 0x000050060a3fa5b2 */ /* 0x0002a40008000100 */
[----:B------:R-:W-:Y:S01]  /*0650*/  ISETP.NE.AND.EX P0, PT, RZ, UR5, PT, P0 ;  /* 0x00000005ff007c0c */ /* 0x000fe2000bf05300 */
[----:B------:R1:W2:Y:S01]  /*0660*/  @!UP3 SYNCS.EXCH.64 URZ, [UR10+0x58], UR6 ;  /* 0x000058060a3fb5b2 */ /* 0x0002a20008000100 */
[----:B------:R1:W2:Y:S01]  /*0670*/  @!UP4 SYNCS.EXCH.64 URZ, [UR10+0x60], UR6 ;  /* 0x000060060a3fc5b2 */ /* 0x0002a20008000100 */
[----:B------:R1:W2:Y:S01]  /*0680*/  @!UP5 SYNCS.EXCH.64 URZ, [UR10+0x68], UR6 ;  /* 0x000068060a3fd5b2 */ /* 0x0002a20008000100 */
[----:B------:R-:W-:Y:S01]  /*0690*/  NOP ;  /* 0x0000000000007918 */ /* 0x000fe20000000000 */
[----:B--234-:R-:W-:Y:S08]  /*06a0*/  BAR.SYNC.DEFER_BLOCKING 0x0 ;  /* 0x0000000000007b1d */ /* 0x01cff00000010000 */
[----:B01----:R-:W-:Y:S05]  /*06b0*/  @!P0 BRA `(.L_x_3) ;  /* 0x00000000001c8947 */ /* 0x003fea0003800000 */
[----:B------:R-:W0:Y:S02]  /*06c0*/  LDC.64 R6, c[0x0][0x598] ;  /* 0x00016600ff067b82 */ /* 0x000e240000000a00 */
[----:B0-----:R-:W2:Y:S02]  /*06d0*/  LDG.E.64 R6, desc[UR56][R6.64] ;  /* 0x0000003806067981 */ /* 0x001ea4000c1e1b00 */
[----:B--2---:R-:W-:-:S04]  /*06e0*/  ISETP.NE.U32.AND P0, PT, R6, RZ, PT ;  /* 0x000000ff0600720c */ /* 0x004fc80003f05070 */
[----:B------:R-:W-:-:S13]  /*06f0*/  ISETP.NE.AND.EX P0, PT, R7, RZ, PT, P0 ;  /* 0x000000ff0700720c */ /* 0x000fda0003f05300 */
[----:B------:R-:W-:Y:S05]  /*0700*/  @!P0 BRA `(.L_x_3) ;  /* 0x0000000000088947 */ /* 0x000fea0003800000 */
[----:B------:R1:W5:Y:S01]  /*0710*/  LD.E R22, desc[UR56][R6.64] ;  /* 0x0000003806167980 */ /* 0x000362000c101900 */
[----:B------:R-:W-:Y:S05]  /*0720*/  BRA `(.L_x_4) ;  /* 0x0000000000247947 */ /* 0x000fea0003800000 */
.L_x_3:
[----:B------:R-:W-:Y:S02]  /*0730*/  ULDC.64 UR4, c[0x0][0x588] ;  /* 0x0001620000047ab9 */ /* 0x000fe40000000a00 */
[----:B------:R-:W-:-:S04]  /*0740*/  ISETP.NE.U32.AND P0, PT, RZ, UR4, PT ;  /* 0x00000004ff007c0c */ /* 0x000fc8000bf05070 */
[----:B------:R-:W-:-:S13]  /*0750*/  ISETP.NE.AND.EX P0, PT, RZ, UR5, PT, P0 ;  /* 0x00000005ff007c0c */ /* 0x000fda000bf05300 */
[----:B------:R-:W-:Y:S05]  /*0760*/  @!P0 BRA `(.L_x_5) ;  /* 0x00000000000c8947 */ /* 0x000fea0003800000 */
[----:B------:R-:W0:Y:S02]  /*0770*/  LDC.64 R22, c[0x0][0x588] ;  /* 0x00016200ff167b82 */ /* 0x000e240000000a00 */
[----:B0-----:R0:W5:Y:S01]  /*0780*/  LDG.E R22, desc[UR56][R22.64] ;  /* 0x0000003816167981 */ /* 0x001162000c1e1900 */
[----:B------:R-:W-:Y:S05]  /*0790*/  BRA `(.L_x_4) ;  /* 0x0000000000087947 */ /* 0x000fea0003800000 */
.L_x_5:
[----:B------:R-:W-:Y:S02]  /*07a0*/  ULDC UR4, c[0x0][0x580] ;  /* 0x0001600000047ab9 */ /* 0x000fe40000000800 */
[----:B------:R-:W-:-:S07]  /*07b0*/  IMAD.U32 R22, RZ, RZ, UR4 ;  /* 0x00000004ff167e24 */ /* 0x000fce000f8e00ff */
.L_x_4:
[----:B------:R-:W-:Y:S02]  /*07c0*/  ULDC.64 UR4, c[0x0][0x5a0] ;  /* 0x0001680000047ab9 */ /* 0x000fe40000000a00 */
[----:B------:R-:W-:-:S04]  /*07d0*/  ISETP.NE.U32.AND P0, PT, RZ, UR4, PT ;  /* 0x00000004ff007c0c */ /* 0x000fc8000bf05070 */
[----:B------:R-:W-:-:S13]  /*07e0*/  ISETP.NE.AND.EX P0, PT, RZ, UR5, PT, P0 ;  /* 0x00000005ff007c0c */ /* 0x000fda000bf05300 */
[----:B------:R-:W-:Y:S05]  /*07f0*/  @!P0 BRA `(.L_x_6) ;  /* 0x00000000001c8947 */ /* 0x000fea0003800000 */
[----:B-1----:R-:W1:Y:S02]  /*0800*/  LDC.64 R6, c[0x0][0x5a0] ;  /* 0x00016800ff067b82 */ /* 0x002e640000000a00 */
[----:B-1----:R-:W2:Y:S02]  /*0810*/  LDG.E.64 R6, desc[UR56][R6.64] ;  /* 0x0000003806067981 */ /* 0x002ea4000c1e1b00 */
[----:B--2---:R-:W-:-:S04]  /*0820*/  ISETP.NE.U32.AND P0, PT, R6, RZ, PT ;  /* 0x000000ff0600720c */ /* 0x004fc80003f05070 */
[----:B------:R-:W-:-:S13]  /*0830*/  ISETP.NE.AND.EX P0, PT, R7, RZ, PT, P0 ;  /* 0x000000ff0700720c */ /* 0x000fda0003f05300 */
[----:B------:R-:W-:Y:S05]  /*0840*/  @!P0 BRA `(.L_x_6) ;  /* 0x0000000000088947 */ /* 0x000fea0003800000 */
[----:B0-----:R2:W5:Y:S01]  /*0850*/  LD.E R23, desc[UR56][R6.64] ;  /* 0x0000003806177980 */ /* 0x001562000c101900 */
[----:B------:R-:W-:Y:S05]  /*0860*/  BRA `(.L_x_7) ;  /* 0x0000000000247947 */ /* 0x000fea0003800000 */
.L_x_6:
[----:B------:R-:W-:Y:S02]  /*0870*/  ULDC.64 UR4, c[0x0][0x590] ;  /* 0x0001640000047ab9 */ /* 0x000fe40000000a00 */
[----:B------:R-:W-:-:S04]  /*0880*/  ISETP.NE.U32.AND P0, PT, RZ, UR4, PT ;  /* 0x00000004ff007c0c */ /* 0x000fc8000bf05070 */
[----:B------:R-:W-:-:S13]  /*0890*/  ISETP.NE.AND.EX P0, PT, RZ, UR5, PT, P0 ;  /* 0x00000005ff007c0c */ /* 0x000fda000bf05300 */
[----:B------:R-:W-:Y:S05]  /*08a0*/  @!P0 BRA `(.L_x_8) ;  /* 0x00000000000c8947 */ /* 0x000fea0003800000 */
[----:B-1----:R-:W0:Y:S02]  /*08b0*/  LDC.64 R6, c[0x0][0x590] ;  /* 0x00016400ff067b82 */ /* 0x002e240000000a00 */
[----:B0-----:R0:W5:Y:S01]  /*08c0*/  LDG.E R23, desc[UR56][R6.64] ;  /* 0x0000003806177981 */ /* 0x001162000c1e1900 */
[----:B------:R-:W-:Y:S05]  /*08d0*/  BRA `(.L_x_7) ;  /* 0x0000000000087947 */ /* 0x000fea0003800000 */
.L_x_8:
[----:B------:R-:W-:Y:S02]  /*08e0*/  ULDC UR4, c[0x0][0x584] ;  /* 0x0001610000047ab9 */ /* 0x000fe40000000800 */
[----:B0-----:R-:W-:-:S07]  /*08f0*/  IMAD.U32 R23, RZ, RZ, UR4 ;  /* 0x00000004ff177e24 */ /* 0x001fce000f8e00ff */
.L_x_7:
[----:B------:R-:W3:Y:S01]  /*0900*/  S2UR UR10, SR_CTAID.Y ;  /* 0x00000000000a79c3 */ /* 0x000ee20000002600 */
[----:B------:R-:W-:Y:S01]  /*0910*/  ULDC UR5, c[0x0][0x65c] ;  /* 0x0001970000057ab9 */ /* 0x000fe20000000800 */
[----:B------:R-:W-:Y:S01]  /*0920*/  UISETP.NE.AND UP0, UPT, UR15, 0x2, UPT ;  /* 0x000000020f00788c */ /* 0x000fe2000bf05270 */
[----:B------:R-:W-:Y:S01]  /*0930*/  IMAD.MOV.U32 R18, RZ, RZ, -0x1 ;  /* 0xffffffffff127424 */ /* 0x000fe200078e00ff */
[----:B------:R-:W-:Y:S01]  /*0940*/  UISETP.NE.AND UP2, UPT, UR5, 0x1, UPT ;  /* 0x000000010500788c */ /* 0x000fe2000bf45270 */
[----:B------:R-:W-:Y:S02]  /*0950*/  IMAD.MOV.U32 R2, RZ, RZ, -0x1 ;  /* 0xffffffffff027424 */ /* 0x000fe400078e00ff */
[----:B------:R-:W-:Y:S01]  /*0960*/  IMAD.MOV.U32 R19, RZ, RZ, -0x1 ;  /* 0xffffffffff137424 */ /* 0x000fe200078e00ff */
[----:B------:R-:W4:Y:S01]  /*0970*/  S2UR UR4, SR_CTAID.X ;  /* 0x00000000000479c3 */ /* 0x000f220000002500 */
[----:B------:R-:W-:-:S06]  /*0980*/  UP2UR UR38, UPR, URZ, 0x4 ;  /* 0x000000043f267883 */ /* 0x000fcc0008000000 */
[----:B------:R-:W-:Y:S01]  /*0990*/  @UP2 ULDC UR12, c[0x0][0x10] ;  /* 0x00000400000c2ab9 */ /* 0x000fe20000000800 */
[----:B------:R-:W-:Y:S01]  /*09a0*/  @UP2 UMOV UR7, URZ ;  /* 0x0000003f00072c82 */ /* 0x000fe20008000000 */
[----:B------:R-:W-:Y:S01]  /*09b0*/  @UP2 UMOV UR5, URZ ;  /* 0x0000003f00052c82 */ /* 0x000fe20008000000 */
[----:B012---:R-:W0:Y:S01]  /*09c0*/  LDC.64 R6, c[0x0][0x650] ;  /* 0x00019400ff067b82 */ /* 0x007e220000000a00 */
[----:B---3--:R-:W-:Y:S02]  /*09d0*/  @UP2 UMOV UR9, UR10 ;  /* 0x0000000a00092c82 */ /* 0x008fe40008000000 */
[----:B------:R-:W-:Y:S01]  /*09e0*/  @UP2 UMOV UR6, UR9 ;  /* 0x0000000900062c82 */ /* 0x000fe20008000000 */
[----:B------:R-:W-:Y:S01]  /*09f0*/  @!UP2 UMOV UR9, UR10 ;  /* 0x0000000a0009ac82 */ /* 0x000fe20008000000 */
[----:B----4-:R-:W-:-:S03]  /*0a00*/  @UP2 UIMAD.WIDE.U32 UR12, UR4, UR12, UR6 ;  /* 0x0000000c040c22a5 */ /* 0x010fc6000f8e0006 */
[----:B------:R-:W-:Y:S01]  /*0a10*/  @!UP2 ULDC UR6, c[0x0][0xc] ;  /* 0x000003000006aab9 */ /* 0x000fe20000000800 */
[----:B------:R-:W-:Y:S01]  /*0a20*/  @UP2 UIADD3 UR14, UR13, UR5, URZ ;  /* 0x000000050d0e2290 */ /* 0x000fe2000fffe03f */
[----:B------:R-:W-:Y:S02]  /*0a30*/  ULDC UR10, c[0x0][0xc] ;  /* 0x00000300000a7ab9 */ /* 0x000fe40000000800 */
[----:B------:R-:W-:Y:S01]  /*0a40*/  UMOV UR5, URZ ;  /* 0x0000003f00057c82 */ /* 0x000fe20008000000 */
[----:B------:R-:W-:Y:S01]  /*0a50*/  ULDC UR11, c[0x0][0x10] ;  /* 0x00000400000b7ab9 */ /* 0x000fe20000000800 */
[----:B------:R-:W-:Y:S02]  /*0a60*/  @!UP2 UIMAD.WIDE.U32 UR6, UR6, UR9, UR4 ;  /* 0x000000090606a2a5 */ /* 0x000fe4000f8e0004 */
[----:B------:R-:W-:Y:S01]  /*0a70*/  UIMAD.WIDE.U32 UR10, UR10, UR11, URZ ;  /* 0x0000000b0a0a72a5 */ /* 0x000fe2000f8e003f */
[----:B------:R-:W-:-:S03]  /*0a80*/  ULDC UR13, c[0x0][0x14] ;  /* 0x00000500000d7ab9 */ /* 0x000fc60000000800 */
[----:B------:R-:W-:Y:S02]  /*0a90*/  UIMAD.WIDE.U32 UR54, UR10, UR13, URZ ;  /* 0x0000000d0a3672a5 */ /* 0x000fe4000f8e003f */
[----:B------:R-:W-:Y:S01]  /*0aa0*/  UIMAD UR39, UR11, UR13, URZ ;  /* 0x0000000d0b2772a4 */ /* 0x000fe2000f8e023f */
[----:B------:R-:W-:Y:S01]  /*0ab0*/  @!UP2 UMOV UR12, UR6 ;  /* 0x00000006000cac82 */ /* 0x000fe20008000000 */
[----:B------:R-:W-:Y:S02]  /*0ac0*/  @!UP2 UMOV UR14, UR7 ;  /* 0x00000007000eac82 */ /* 0x000fe40008000000 */
[----:B------:R-:W-:Y:S02]  /*0ad0*/  UIADD3 UR39, UR55, UR39, URZ ;  /* 0x0000002737277290 */ /* 0x000fe4000fffe03f */
[----:B------:R-:W-:-:S04]  /*0ae0*/  UIADD3 UR6, UP1, UR12, UR54, URZ ;  /* 0x000000360c067290 */ /* 0x000fc8000ff3e03f */
[----:B------:R-:W-:Y:S02]  /*0af0*/  UIADD3.X UR7, UR14, UR39, URZ, UP1, !UPT ;  /* 0x000000270e077290 */ /* 0x000fe40008ffe43f */
[----:B------:R-:W-:Y:S02]  /*0b00*/  USEL UR6, UR6, UR12, !UP0 ;  /* 0x0000000c06067287 */ /* 0x000fe4000c000000 */
[----:B------:R-:W-:-:S04]  /*0b10*/  USEL UR7, UR7, UR14, !UP0 ;  /* 0x0000000e07077287 */ /* 0x000fc8000c000000 */
[----:B0-----:R-:W-:Y:S01]  /*0b20*/  ISETP.LE.U32.AND P0, PT, R6, UR6, PT ;  /* 0x0000000606007c0c */ /* 0x001fe2000bf03070 */
[----:B------:R-:W-:Y:S02]  /*0b30*/  IMAD.U32 R16, RZ, RZ, UR6 ;  /* 0x00000006ff107e24 */ /* 0x000fe4000f8e00ff */
[----:B------:R-:W-:Y:S02]  /*0b40*/  IMAD.U32 R0, RZ, RZ, UR7 ;  /* 0x00000007ff007e24 */ /* 0x000fe4000f8e00ff */
[----:B------:R-:W-:-:S03]  /*0b50*/  IMAD.U32 R17, RZ, RZ, UR7 ;  /* 0x00000007ff117e24 */ /* 0x000fc6000f8e00ff */
[----:B------:R-:W-:Y:S02]  /*0b60*/  ISETP.GE.U32.AND.EX P0, PT, R0, R7, PT, P0 ;  /* 0x000000070000720c */ /* 0x000fe40003f06100 */
[----:B------:R-:W-:-:S11]  /*0b70*/  PRMT R0, RZ, 0x7610, R0 ;  /* 0x00007610ff007816 */ /* 0x000fd60000000000 */
[----:B------:R-:W-:Y:S05]  /*0b80*/  @P0 BRA `(.L_x_9) ;  /* 0x00000004008c0947 */ /* 0x000fea0003800000 */
[----:B------:R-:W-:Y:S01]  /*0b90*/  I2FP.F32.U32 R0, UR4 ;  /* 0x0000000400007c45 */ /* 0x000fe20008201000 */
[----:B------:R-:W-:Y:S01]  /*0ba0*/  ULDC.64 UR16, c[0x0][0x628] ;  /* 0x00018a0000107ab9 */ /* 0x000fe20000000a00 */
[----:B------:R-:W-:Y:S01]  /*0bb0*/  ULDC UR6, c[0x0][0x150] ;  /* 0x0000540000067ab9 */ /* 0x000fe20000000800 */
[----:B------:R-:W-:Y:S01]  /*0bc0*/  ISETP.NE.U32.AND P0, PT, RZ, UR16, PT ;  /* 0x00000010ff007c0c */ /* 0x000fe2000bf05070 */
[----:B------:R-:W-:Y:S01]  /*0bd0*/  ULDC UR15, c[0x0][0x630] ;  /* 0x00018c00000f7ab9 */ /* 0x000fe20000000800 */
[----:B------:R-:W-:Y:S01]  /*0be0*/  FMUL R0, R0, UR6 ;  /* 0x0000000600007c20 */ /* 0x000fe20008400000 */
[----:B------:R-:W-:Y:S01]  /*0bf0*/  R2UR UR19, R16 ;  /* 0x00000000101372ca */ /* 0x000fe200000e0000 */
[----:B------:R-:W-:Y:S01]  /*0c00*/  ULDC UR21, c[0x0][0x154] ;  /* 0x0000550000157ab9 */ /* 0x000fe20000000800 */
[----:B------:R-:W-:Y:S01]  /*0c10*/  ISETP.NE.AND.EX P0, PT, RZ, UR17, PT, P0 ;  /* 0x00000011ff007c0c */ /* 0x000fe2000bf05300 */
[----:B------:R0:W1:Y:S01]  /*0c20*/  F2I.U32.TRUNC.NTZ R2, R0 ;  /* 0x0000000000027305 */ /* 0x000062000020f000 */
[----:B------:R-:W-:-:S02]  /*0c30*/  R2UR UR20, R17 ;  /* 0x00000000111472ca */ /* 0x000fc400000e0000 */
[----:B------:R-:W-:Y:S02]  /*0c40*/  R2UR UR6, R16 ;  /* 0x00000000100672ca */ /* 0x000fe400000e0000 */
[----:B------:R-:W-:-:S07]  /*0c50*/  R2UR UR7, R17 ;  /* 0x00000000110772ca */ /* 0x000fce00000e0000 */
[----:B0-----:R-:W-:Y:S08]  /*0c60*/  @!P0 BRA `(.L_x_10) ;  /* 0x0000000000308947 */ /* 0x001ff00003800000 */
[----:B------:R-:W-:Y:S01]  /*0c70*/  R2UR UR6, R16 ;  /* 0x00000000100672ca */ /* 0x000fe200000e0000 */
[----:B------:R-:W-:Y:S01]  /*0c80*/  ULDC UR12, c[0x0][0x634] ;  /* 0x00018d00000c7ab9 */ /* 0x000fe20000000800 */
[----:B------:R-:W-:-:S11]  /*0c90*/  R2UR UR14, R17 ;  /* 0x00000000110e72ca */ /* 0x000fd600000e0000 */
[----:B------:R-:W-:-:S04]  /*0ca0*/  UIADD3 UR12, UP1, UR6, UR12, URZ ;  /* 0x0000000c060c7290 */ /* 0x000fc8000ff3e03f */
[----:B------:R-:W-:-:S04]  /*0cb0*/  UIADD3.X UR14, URZ, UR14, URZ, UP1, !UPT ;  /* 0x0000000e3f0e7290 */ /* 0x000fc80008ffe43f */
[----:B------:R-:W-:-:S04]  /*0cc0*/  UIMAD.WIDE.U32 UR6, UR14, UR16, URZ ;  /* 0x000000100e0672a5 */ /* 0x000fc8000f8e003f */
[----:B------:R-:W-:Y:S02]  /*0cd0*/  UIMAD.WIDE.U32 UR10, UP1, UR12, UR17, UR6 ;  /* 0x000000110c0a72a5 */ /* 0x000fe4000f820006 */
[----:B------:R-:W-:Y:S02]  /*0ce0*/  UIMAD.WIDE.U32 UR6, UR12, UR16, URZ ;  /* 0x000000100c0672a5 */ /* 0x000fe4000f8e003f */
[----:B------:R-:W-:Y:S02]  /*0cf0*/  UIADD3.X UR13, URZ, URZ, URZ, UP1, !UPT ;  /* 0x0000003f3f0d7290 */ /* 0x000fe40008ffe43f */
[----:B------:R-:W-:Y:S01]  /*0d00*/  UIADD3 URZ, UP1, UR7, UR10, URZ ;  /* 0x0000000a073f7290 */ /* 0x000fe2000ff3e03f */
[----:B------:R-:W-:-:S03]  /*0d10*/  UMOV UR12, UR11 ;  /* 0x0000000b000c7c82 */ /* 0x000fc60008000000 */
[----:B------:R-:W-:-:S12]  /*0d20*/  UIMAD.WIDE.U32.X UR6, UR14, UR17, UR12, UP1 ;  /* 0x000000110e0672a5 */ /* 0x000fd800088e040c */
.L_x_10:
[----:B------:R-:W-:Y:S01]  /*0d30*/  USHF.R.U64 UR5, UR6, UR15, UR7 ;  /* 0x0000000f06057299 */ /* 0x000fe20008001207 */
[----:B------:R-:W-:Y:S01]  /*0d40*/  I2FP.F32.U32 R0, UR9 ;  /* 0x0000000900007c45 */ /* 0x000fe20008201000 */
[----:B------:R-:W-:Y:S01]  /*0d50*/  USHF.R.U32.HI UR6, URZ, UR15, UR7 ;  /* 0x0000000f3f067299 */ /* 0x000fe20008011607 */
[----:B-1----:R-:W-:Y:S01]  /*0d60*/  R2UR UR14, R2 ;  /* 0x00000000020e72ca */ /* 0x002fe200000e0000 */
[----:B------:R-:W-:Y:S02]  /*0d70*/  UIADD3 UR17, UP1, URZ, -UR5, URZ ;  /* 0x800000053f117290 */ /* 0x000fe4000ff3e03f */
[----:B------:R-:W-:Y:S01]  /*0d80*/  FMUL R0, R0, UR21 ;  /* 0x0000001500007c20 */ /* 0x000fe20008400000 */
[----:B------:R-:W-:Y:S01]  /*0d90*/  ULDC.64 UR10, c[0x0][0x620] ;  /* 0x00018800000a7ab9 */ /* 0x000fe20000000a00 */
[----:B------:R-:W-:Y:S01]  /*0da0*/  UIADD3.X UR6, URZ, ~UR6, URZ, UP1, !UPT ;  /* 0x800000063f067290 */ /* 0x000fe20008ffe43f */
[----:B------:R-:W-:Y:S01]  /*0db0*/  UMOV UR12, UR19 ;  /* 0x00000013000c7c82 */ /* 0x000fe20008000000 */
[----:B------:R-:W-:-:S02]  /*0dc0*/  UMOV UR13, UR20 ;  /* 0x00000014000d7c82 */ /* 0x000fc40008000000 */
[----:B------:R-:W-:Y:S01]  /*0dd0*/  UIMAD UR6, UR6, UR10, URZ ;  /* 0x0000000a060672a4 */ /* 0x000fe2000f8e023f */
[----:B------:R-:W0:Y:S01]  /*0de0*/  F2I.U32.TRUNC.NTZ R0, R0 ;  /* 0x0000000000007305 */ /* 0x000e22000020f000 */
[----:B------:R-:W-:Y:S02]  /*0df0*/  UIMAD.WIDE.U32 UR12, UR17, UR10, UR12 ;  /* 0x0000000a110c72a5 */ /* 0x000fe4000f8e000c */
[----:B------:R-:W-:Y:S01]  /*0e00*/  UIMAD UR17, UR17, UR11, UR6 ;  /* 0x0000000b111172a4 */ /* 0x000fe2000f8e0206 */
[----:B------:R-:W-:Y:S01]  /*0e10*/  ULDC UR24, c[0x0][0x658] ;  /* 0x0001960000187ab9 */ /* 0x000fe20000000800 */
[----:B------:R-:W-:Y:S02]  /*0e20*/  UMOV UR22, 0xffffffff ;  /* 0xffffffff00167882 */ /* 0x000fe40000000000 */
[----:B------:R-:W-:Y:S01]  /*0e30*/  UIADD3 UR17, UR13, UR17, URZ ;  /* 0x000000110d117290 */ /* 0x000fe2000fffe03f */
[----:B------:R-:W-:Y:S01]  /*0e40*/  ULDC UR19, c[0x0][0x618] ;  /* 0x0001860000137ab9 */ /* 0x000fe20000000800 */
[----:B------:R-:W-:Y:S01]  /*0e50*/  ULDC.64 UR6, c[0x0][0x640] ;  /* 0x0001900000067ab9 */ /* 0x000fe20000000a00 */
[----:B------:R-:W-:Y:S01]  /*0e60*/  USHF.L.U32 UR13, UR22, UR24, URZ ;  /* 0x00000018160d7299 */ /* 0x000fe2000800063f */
[----:B------:R-:W-:Y:S01]  /*0e70*/  ISETP.NE.U32.AND P0, PT, RZ, UR6, PT ;  /* 0x00000006ff007c0c */ /* 0x000fe2000bf05070 */
[----:B------:R-:W-:-:S02]  /*0e80*/  USHF.R.U64 UR22, UR12, UR19, UR17 ;  /* 0x000000130c167299 */ /* 0x000fc40008001211 */
[----:B------:R-:W-:Y:S01]  /*0e90*/  USHF.R.U32.HI UR12, URZ, UR19, UR17 ;  /* 0x000000133f0c7299 */ /* 0x000fe20008011611 */
[----:B0-----:R-:W-:Y:S01]  /*0ea0*/  R2UR UR16, R0 ;  /* 0x00000000001072ca */ /* 0x001fe200000e0000 */
[----:B------:R-:W-:Y:S01]  /*0eb0*/  ULDC UR21, c[0x0][0x608] ;  /* 0x0001820000157ab9 */ /* 0x000fe20000000800 */
[----:B------:R-:W-:Y:S01]  /*0ec0*/  ISETP.NE.AND.EX P0, PT, RZ, UR7, PT, P0 ;  /* 0x00000007ff007c0c */ /* 0x000fe2000bf05300 */
[----:B------:R-:W-:Y:S02]  /*0ed0*/  USHF.R.U64 UR26, UR22, UR21, UR12 ;  /* 0x00000015161a7299 */ /* 0x000fe4000800120c */
[----:B------:R-:W-:Y:S01]  /*0ee0*/  USHF.R.U32.HI UR12, URZ, UR21, UR12 ;  /* 0x000000153f0c7299 */ /* 0x000fe2000801160c */
[----:B------:R-:W-:Y:S01]  /*0ef0*/  UMOV UR20, 0x1 ;  /* 0x0000000100147882 */ /* 0x000fe20000000000 */
[----:B------:R-:W-:Y:S02]  /*0f00*/  UIADD3 UR14, -UR14, URZ, URZ ;  /* 0x0000003f0e0e7290 */ /* 0x000fe4000fffe13f */
[----:B------:R-:W-:-:S02]  /*0f10*/  USHF.R.U64 UR27, UR26, UR24, UR12 ;  /* 0x000000181a1b7299 */ /* 0x000fc4000800120c */
[----:B------:R-:W-:Y:S01]  /*0f20*/  USHF.L.U32 UR19, UR20, UR24, URZ ;  /* 0x0000001814137299 */ /* 0x000fe2000800063f */
[----:B------:R-:W-:Y:S01]  /*0f30*/  ULDC UR15, c[0x0][0x144] ;  /* 0x00005100000f7ab9 */ /* 0x000fe20000000800 */
[----:B------:R-:W-:Y:S01]  /*0f40*/  ULDC UR10, c[0x0][0x600] ;  /* 0x00018000000a7ab9 */ /* 0x000fe20000000800 */
[----:B------:R-:W-:Y:S02]  /*0f50*/  ULOP3.LUT UR20, URZ, UR13, URZ, 0x33, !UPT ;  /* 0x0000000d3f147292 */ /* 0x000fe4000f8e333f */
[----:B------:R-:W-:Y:S02]  /*0f60*/  USHF.R.U32.HI UR13, URZ, UR24, UR12 ;  /* 0x000000183f0d7299 */ /* 0x000fe4000801160c */
[----:B------:R-:W-:Y:S02]  /*0f70*/  UIADD3 UR11, UR10, -0x1, URZ ;  /* 0xffffffff0a0b7890 */ /* 0x000fe4000fffe03f */
[----:B------:R-:W-:Y:S02]  /*0f80*/  UIADD3 UR23, -UR16, URZ, URZ ;  /* 0x0000003f10177290 */ /* 0x000fe4000fffe13f */
[----:B------:R-:W-:Y:S01]  /*0f90*/  UIMAD UR4, UR15, UR14, UR4 ;  /* 0x0000000e0f0472a4 */ /* 0x000fe2000f8e0204 */
[----:B------:R-:W-:Y:S01]  /*0fa0*/  ULDC UR28, c[0x0][0x148] ;  /* 0x00005200001c7ab9 */ /* 0x000fe20000000800 */
[----:B------:R-:W-:Y:S01]  /*0fb0*/  ULDC UR24, c[0x0][0x648] ;  /* 0x0001920000187ab9 */ /* 0x000fe20000000800 */
[----:B------:R-:W-:Y:S01]  /*0fc0*/  ULDC UR25, c[0x0][0x638] ;  /* 0x00018e0000197ab9 */ /* 0x000fe20000000800 */
[----:B------:R-:W-:Y:S01]  /*0fd0*/  UMOV UR12, UR27 ;  /* 0x0000001b000c7c82 */ /* 0x000fe20008000000 */
[----:B------:R-:W-:Y:S07]  /*0fe0*/  @!P0 BRA `(.L_x_11) ;  /* 0x0000000000308947 */ /* 0x000fee0003800000 */
[----:B------:R-:W-:Y:S02]  /*0ff0*/  ULDC UR16, c[0x0][0x64c] ;  /* 0x0001930000107ab9 */ /* 0x000fe40000000800 */
        /* <DEDUP_REMOVED lines=8> */
[----:B------:R-:W-:-:S07]  /*1080*/  UIMAD.WIDE.U32.X UR6, UR21, UR7, UR16, UP1 ;  /* 0x00000007150672a5 */ /* 0x000fce00088e0410 */
[----:B------:R-:W-:Y:S01]  /*1090*/  UMOV UR12, UR6 ;  /* 0x00000006000c7c82 */ /* 0x000fe20008000000 */
[----:B------:R-:W-:-:S05]  /*10a0*/  UMOV UR13, UR7 ;  /* 0x00000007000d7c82 */ /* 0x000fca0008000000 */
.L_x_11:
[----:B------:R-:W-:Y:S01]  /*10b0*/  UISETP.NE.AND UP1, UPT, UR38, URZ, UPT ;  /* 0x0000003f2600728c */ /* 0x000fe2000bf25270 */
[----:B------:R-:W-:Y:S01]  /*10c0*/  IMAD.MOV.U32 R0, RZ, RZ, 0x1 ;  /* 0x00000001ff007424 */ /* 0x000fe200078e00ff */
[----:B------:R-:W-:Y:S01]  /*10d0*/  USHF.R.U64 UR6, UR12, UR24, UR13 ;  /* 0x000000180c067299 */ /* 0x000fe2000800120d */
[----:B------:R-:W-:Y:S01]  /*10e0*/  IMAD.U32 R19, RZ, RZ, UR5 ;  /* 0x00000005ff137e24 */ /* 0x000fe2000f8e00ff */
[----:B------:R-:W-:Y:S02]  /*10f0*/  ULOP3.LUT UR20, UR26, UR20, URZ, 0xc0, !UPT ;  /* 0x000000141a147292 */ /* 0x000fe4000f8ec03f */
[----:B------:R-:W-:Y:S02]  /*1100*/  UIADD3 UR7, -UR6, URZ, URZ ;  /* 0x0000003f06077290 */ /* 0x000fe4000fffe13f */
[----:B------:R-:W-:Y:S02]  /*1110*/  UIMAD UR19, UR19, UR6, UR20 ;  /* 0x00000006131372a4 */ /* 0x000fe4000f8e0214 */
[----:B------:R-:W-:-:S02]  /*1120*/  ULOP3.LUT UR11, UR22, UR11, URZ, 0xc0, !UPT ;  /* 0x0000000b160b7292 */ /* 0x000fc4000f8ec03f */
[----:B------:R-:W-:Y:S02]  /*1130*/  @UP1 UIMAD UR4, UR28, UR23, UR9 ;  /* 0x000000171c0412a4 */ /* 0x000fe4000f8e0209 */
[----:B------:R-:W-:-:S03]  /*1140*/  UIMAD UR6, UR7, UR25, UR27 ;  /* 0x00000019070672a4 */ /* 0x000fc6000f8e021b */
[----:B------:R-:W-:Y:S01]  /*1150*/  ULDC UR7, c[0x0][0x610] ;  /* 0x0001840000077ab9 */ /* 0x000fe20000000800 */
[----:B------:R-:W-:Y:S02]  /*1160*/  UIMAD UR6, UR6, UR10, UR11 ;  /* 0x0000000a060672a4 */ /* 0x000fe4000f8e020b */
[----:B------:R-:W-:-:S04]  /*1170*/  UIMAD UR4, UR19, UR7, UR4 ;  /* 0x00000007130472a4 */ /* 0x000fc8000f8e0204 */
[----:B------:R-:W-:Y:S02]  /*1180*/  USEL UR7, UR6, UR4, !UP1 ;  /* 0x0000000406077287 */ /* 0x000fe4000c800000 */
[----:B------:R-:W-:-:S04]  /*1190*/  USEL UR4, UR4, UR6, !UP1 ;  /* 0x0000000604047287 */ /* 0x000fc8000c800000 */
[----:B------:R-:W-:Y:S02]  /*11a0*/  IMAD.U32 R2, RZ, RZ, UR7 ;  /* 0x00000007ff027e24 */ /* 0x000fe4000f8e00ff */
[----:B------:R-:W-:-:S07]  /*11b0*/  IMAD.U32 R18, RZ, RZ, UR4 ;  /* 0x00000004ff127e24 */ /* 0x000fce000f8e00ff */
.L_x_9:
[----:B------:R-:W-:Y:S02]  /*11c0*/  ULDC UR4, c[0x0][0x28c] ;  /* 0x0000a30000047ab9 */ /* 0x000fe40000000800 */
[----:B------:R-:W-:-:S04]  /*11d0*/  UIADD3 UR4, UR4, 0x3f, URZ ;  /* 0x0000003f04047890 */ /* 0x000fc8000fffe03f */
[----:B------:R-:W-:-:S04]  /*11e0*/  USHF.R.S32.HI UR5, URZ, 0x1f, UR4 ;  /* 0x0000001f3f057899 */ /* 0x000fc80008011404 */
[----:B------:R-:W-:-:S04]  /*11f0*/  ULEA.HI UR5, UR5, UR4, URZ, 0x6 ;  /* 0x0000000405057291 */ /* 0x000fc8000f8f303f */
[----:B------:R-:W-:Y:S01]  /*1200*/  USHF.R.S32.HI UR37, URZ, 0x6, UR5 ;  /* 0x000000063f257899 */ /* 0x000fe20008011405 */
[----:B------:R-:W-:Y:S11]  /*1210*/  @!P1 BRA `(.L_x_12) ;  /* 0x0000003400789947 */ /* 0x000ff60003800000 */
[----:B------:R-:W-:-:S06]  /*1220*/  UISETP.GT.U32.AND UP1, UPT, UR18, 0x1, UPT ;  /* 0x000000011200788c */ /* 0x000fcc000bf24070 */
[----:B------:R-:W-:-:S13]  /*1230*/  PLOP3.LUT P0, PT, PT, PT, UP1, 0x80, 0x0 ;  /* 0x000000000000781c */ /* 0x000fda0003f0f018 */
[----:B------:R-:W-:Y:S05]  /*1240*/  @P0 EXIT ;  /* 0x000000000000094d */ /* 0x000fea0003800000 */
.L_x_13:
[----:B------:R-:W-:-:S08]  /*1250*/  NOP ;  /* 0x0000000000007918 */ /* 0x000fd00000000000 */
[----:B------:R-:W0:Y:S02]  /*1260*/  USETMAXREG.TRY_ALLOC.CTAPOOL UP1, 0xe8 ;  /* 0x000000e8000079c8 */ /* 0x000e240008020600 */
[----:B0-----:R-:W-:-:S13]  /*1270*/  PLOP3.LUT P0, PT, PT, PT, UP1, 0x80, 0x0 ;  /* 0x000000000000781c */ /* 0x001fda0003f0f018 */
[----:B------:R-:W-:Y:S05]  /*1280*/  @!P0 BRA `(.L_x_13) ;  /* 0xfffffffc00f08947 */ /* 0x000fea000383ffff */
[----:B------:R-:W-:-:S13]  /*1290*/  LOP3.LUT P0, RZ, R0, 0xff, RZ, 0xc0, !PT ;  /* 0x000000ff00ff7812 */ /* 0x000fda000780c0ff */
[----:B------:R-:W-:Y:S05]  /*12a0*/  @!P0 EXIT ;  /* 0x000000000000894d */ /* 0x000fea0003800000 */
[----:B------:R-:W-:Y:S01]  /*12b0*/  SHF.R.S32.HI R0, RZ, 0x1f, R3 ;  /* 0x0000001fff007819 */ /* 0x000fe20000011403 */
[----:B------:R-:W0:Y:S01]  /*12c0*/  S2UR UR5, SR_CgaCtaId ;  /* 0x00000000000579c3 */ /* 0x000e220000008800 */
[----:B------:R-:W-:Y:S02]  /*12d0*/  USHF.R.U32.HI UR4, URZ, 0x2, UR37 ;  /* 0x000000023f047899 */ /* 0x000fe40008011625 */
[CC--:B------:R-:W-:Y:S01]  /*12e0*/  LEA.HI R4, R0.reuse, R3.reuse, RZ, 0x2 ;  /* 0x0000000300047211 */ /* 0x0c0fe200078f10ff */
[----:B------:R-:W-:Y:S01]  /*12f0*/  UMOV UR41, 0x400 ;  /* 0x0000040000297882 */ /* 0x000fe20000000000 */
[----:B------:R-:W-:Y:S01]  /*1300*/  LEA.HI R0, R0, R3, RZ, 0x5 ;  /* 0x0000000300007211 */ /* 0x000fe200078f28ff */
[----:B------:R-:W-:Y:S01]  /*1310*/  ULOP3.LUT UR44, UR37, 0x3, URZ, 0xc0, !UPT ;  /* 0x00000003252c7892 */ /* 0x000fe2000f8ec03f */
[--C-:B------:R-:W-:Y:S01]  /*1320*/  SHF.R.S32.HI R56, RZ, 0x2, R4.reuse ;  /* 0x00000002ff387819 */ /* 0x100fe20000011404 */
[----:B------:R-:W1:Y:S01]  /*1330*/  LDC.64 R6, c[0x0][0x5c8] ;  /* 0x00017200ff067b82 */ /* 0x000e620000000a00 */
[----:B------:R-:W-:Y:S01]  /*1340*/  SHF.R.S32.HI R5, RZ, 0x1f, R4 ;  /* 0x0000001fff057819 */ /* 0x000fe20000011404 */
[----:B------:R-:W-:Y:S01]  /*1350*/  ULOP3.LUT UR4, UR4, 0x1, URZ, 0xc0, !UPT ;  /* 0x0000000104047892 */ /* 0x000fe2000f8ec03f */
[----:B------:R-:W-:Y:S01]  /*1360*/  LOP3.LUT R4, R4, 0xfffffffc, RZ, 0xc0, !PT ;  /* 0xfffffffc04047812 */ /* 0x000fe200078ec0ff */
[----:B------:R-:W-:Y:S01]  /*1370*/  USEL UR44, UR44, URZ, !UP0 ;  /* 0x0000003f2c2c7287 */ /* 0x000fe2000c000000 */
[----:B------:R-:W-:Y:S01]  /*1380*/  LEA.HI R5, R5, R56, RZ, 0x3 ;  /* 0x0000003805057211 */ /* 0x000fe200078f18ff */
[----:B------:R-:W-:-:S02]  /*1390*/  UISETP.EQ.U32.AND UP0, UPT, UR4, 0x1, !UP0 ;  /* 0x000000010400788c */ /* 0x000fc4000c702070 */
[----:B------:R-:W-:Y:S01]  /*13a0*/  IMAD.IADD R4, R3, 0x1, -R4 ;  /* 0x0000000103047824 */ /* 0x000fe200078e0a04 */
[----:B------:R-:W-:Y:S01]  /*13b0*/  LOP3.LUT R5, R5, 0xfffffff8, RZ, 0xc0, !PT ;  /* 0xfffffff805057812 */ /* 0x000fe200078ec0ff */
[----:B------:R-:W-:Y:S01]  /*13c0*/  UISETP.LT.AND UP1, UPT, UR37, 0x1, UPT ;  /* 0x000000012500788c */ /* 0x000fe2000bf21270 */
[----:B------:R-:W-:Y:S01]  /*13d0*/  SHF.R.S32.HI R3, RZ, 0x5, R0 ;  /* 0x00000005ff037819 */ /* 0x000fe20000011400 */
[----:B------:R-:W-:Y:S01]  /*13e0*/  VIADD R0, R63, 0xffffffff ;  /* 0xffffffff3f007836 */ /* 0x000fe20000000000 */
[----:B------:R-:W-:Y:S01]  /*13f0*/  ULDC UR43, c[0x0][0x658] ;  /* 0x00019600002b7ab9 */ /* 0x000fe20000000800 */
[----:B------:R-:W-:Y:S01]  /*1400*/  IMAD.IADD R56, R56, 0x1, -R5 ;  /* 0x0000000138387824 */ /* 0x000fe200078e0a05 */
[----:B------:R-:W-:Y:S01]  /*1410*/  UMOV UR6, 0xffffffff ;  /* 0xffffffff00067882 */ /* 0x000fe20000000000 */
[----:B------:R-:W2:Y:S01]  /*1420*/  LDC R5, c[0x0][0x288] ;  /* 0x0000a200ff057b82 */ /* 0x000ea20000000800 */
[----:B0-----:R-:W-:Y:S01]  /*1430*/  ULEA UR41, UR5, UR41, 0x18 ;  /* 0x0000002905297291 */ /* 0x001fe2000f8ec03f */
[C---:B------:R-:W-:Y:S01]  /*1440*/  ISETP.NE.AND P0, PT, R0.reuse, RZ, PT ;  /* 0x000000ff0000720c */ /* 0x040fe20003f05270 */
[----:B------:R-:W-:Y:S01]  /*1450*/  IMAD.SHL.U32 R0, R0, 0x8, RZ ;  /* 0x0000000800007824 */ /* 0x000fe200078e00ff */
[--C-:B------:R-:W-:Y:S01]  /*1460*/  SHF.R.S32.HI R57, RZ, 0x1f, R56.reuse ;  /* 0x0000001fff397819 */ /* 0x100fe20000011438 */
[----:B------:R-:W-:Y:S01]  /*1470*/  UIADD3 UR4, UR41, 0x180, URZ ;  /* 0x0000018029047890 */ /* 0x000fe2000fffe03f */
[----:B------:R-:W-:Y:S01]  /*1480*/  IMAD.SHL.U32 R58, R4, 0x2, RZ ;  /* 0x00000002043a7824 */ /* 0x000fe200078e00ff */
[----:B------:R-:W-:Y:S01]  /*1490*/  UIADD3 UR5, UR41, 0x10180, URZ ;  /* 0x0001018029057890 */ /* 0x000fe2000fffe03f */
[C-C-:B------:R-:W-:Y:S01]  /*14a0*/  IMAD R65, R3.reuse, -0x10, -R56.reuse ;  /* 0xfffffff003417824 */ /* 0x140fe200078e0a38 */
[----:B------:R-:W-:Y:S01]  /*14b0*/  UIADD3 UR52, UR41, 0x50, URZ ;  /* 0x0000005029347890 */ /* 0x000fe2000fffe03f */
[----:B------:R-:W-:Y:S01]  /*14c0*/  LOP3.LUT R0, R0, 0x8, RZ, 0xc0, !PT ;  /* 0x0000000800007812 */ /* 0x000fe200078ec0ff */
[----:B------:R-:W-:Y:S01]  /*14d0*/  USHF.R.U32.HI UR4, URZ, 0x4, UR4 ;  /* 0x000000043f047899 */ /* 0x000fe20008011604 */
[----:B------:R-:W-:Y:S01]  /*14e0*/  IMAD.WIDE R56, R3, 0x10, R56 ;  /* 0x0000001003387825 */ /* 0x000fe200078e0238 */
[----:B------:R-:W-:Y:S01]  /*14f0*/  USHF.R.U32.HI UR5, URZ, 0x4, UR5 ;  /* 0x000000043f057899 */ /* 0x000fe20008011605 */
[C---:B-1----:R-:W-:Y:S01]  /*1500*/  SHF.L.U64.HI R60, R6.reuse, 0x3, R7 ;  /* 0x00000003063c7819 */ /* 0x042fe20000010207 */
[----:B------:R-:W-:Y:S01]  /*1510*/  ULDC UR8, c[0x0][0x284] ;  /* 0x0000a10000087ab9 */ /* 0x000fe20000000800 */
[----:B------:R-:W-:Y:S01]  /*1520*/  USEL UR50, UR37, 0x1, UP1 ;  /* 0x0000000125327887 */ /* 0x000fe20008800000 */
[----:B------:R-:W-:Y:S01]  /*1530*/  IMAD.SHL.U32 R61, R6, 0x8, RZ ;  /* 0x00000008063d7824 */ /* 0x000fe200078e00ff */
[----:B------:R-:W-:Y:S01]  /*1540*/  USHF.L.U32 UR6, UR6, UR43, URZ ;  /* 0x0000002b06067299 */ /* 0x000fe2000800063f */
[----:B------:R-:W-:Y:S01]  /*1550*/  SEL R68, RZ, 0x1, P0 ;  /* 0x00000001ff447807 */ /* 0x000fe20000000000 */
[----:B------:R-:W-:Y:S01]  /*1560*/  ULOP3.LUT UR4, UR4, 0x3fff, URZ, 0xc0, !UPT ;  /* 0x00003fff04047892 */ /* 0x000fe2000f8ec03f */
[----:B------:R-:W-:Y:S01]  /*1570*/  LEA R63, R63, UR52, 0x3 ;  /* 0x000000343f3f7c11 */ /* 0x000fe2000f8e18ff */
[----:B------:R-:W-:Y:S01]  /*1580*/  ULOP3.LUT UR5, UR5, 0x3fff, URZ, 0xc0, !UPT ;  /* 0x00003fff05057892 */ /* 0x000fe2000f8ec03f */
[----:B------:R-:W-:Y:S01]  /*1590*/  LOP3.LUT R69, R0, 0x8, RZ, 0x3c, !PT ;  /* 0x0000000800457812 */ /* 0x000fe200078e3cff */
[----:B--2---:R-:W-:Y:S01]  /*15a0*/  IMAD R62, R4, -0x2, R5 ;  /* 0xfffffffe043e7824 */ /* 0x004fe200078e0205 */
[----:B------:R-:W-:Y:S01]  /*15b0*/  LOP3.LUT R64, R0, 0x18, RZ, 0x3c, !PT ;  /* 0x0000001800407812 */ /* 0x000fe200078e3cff */
[----:B------:R-:W-:Y:S01]  /*15c0*/  VIADD R65, R65, UR8 ;  /* 0x0000000841417c36 */ /* 0x000fe20008000000 */
[----:B------:R-:W-:Y:S01]  /*15d0*/  SHF.R.S32.HI R59, RZ, 0x1f, R58 ;  /* 0x0000001fff3b7819 */ /* 0x000fe2000001143a */
[----:B------:R-:W-:Y:S01]  /*15e0*/  ULDC UR42, c[0x0][0x600] ;  /* 0x00018000002a7ab9 */ /* 0x000fe20000000800 */
[----:B------:R-:W-:Y:S01]  /*15f0*/  UMOV UR7, 0x1 ;  /* 0x0000000100077882 */ /* 0x000fe20000000000 */
[----:B------:R-:W-:-:S02]  /*1600*/  ULOP3.LUT UR51, UR40, 0x1, URZ, 0xfc, !UPT ;  /* 0x0000000128337892 */ /* 0x000fc4000f8efc3f */
[----:B------:R-:W-:Y:S02]  /*1610*/  USHF.L.U32 UR49, UR37, 0x1, URZ ;  /* 0x0000000125317899 */ /* 0x000fe4000800063f */
[----:B------:R-:W-:Y:S02]  /*1620*/  USHF.L.U64.HI UR36, UR54, 0x1, UR39 ;  /* 0x0000000136247899 */ /* 0x000fe40008010227 */
[----:B------:R-:W-:Y:S02]  /*1630*/  UIADD3 UR42, UR42, -0x1, URZ ;  /* 0xffffffff2a2a7890 */ /* 0x000fe4000fffe03f */
[----:B------:R-:W-:Y:S02]  /*1640*/  USHF.L.U32 UR43, UR7, UR43, URZ ;  /* 0x0000002b072b7299 */ /* 0x000fe4000800063f */
[----:B------:R-:W-:Y:S02]  /*1650*/  UIADD3 UR50, -UR50, UR37, URZ ;  /* 0x0000002532327290 */ /* 0x000fe4000fffe13f */
[----:B------:R-:W-:-:S02]  /*1660*/  ULOP3.LUT UR45, URZ, UR6, URZ, 0x33, !UPT ;  /* 0x000000063f2d7292 */ /* 0x000fc4000f8e333f */
[----:B------:R-:W-:Y:S02]  /*1670*/  USEL UR46, URZ, 0x1, !UP0 ;  /* 0x000000013f2e7887 */ /* 0x000fe4000c000000 */
[----:B------:R-:W-:Y:S02]  /*1680*/  ULOP3.LUT UR47, UR4, 0x10000, URZ, 0xfc, !UPT ;  /* 0x00010000042f7892 */ /* 0x000fe4000f8efc3f */
[----:B------:R-:W-:-:S12]  /*1690*/  ULOP3.LUT UR48, UR5, 0x10000, URZ, 0xfc, !UPT ;  /* 0x0001000005307892 */ /* 0x000fd8000f8efc3f */
.L_x_97:
[----:B------:R-:W-:-:S04]  /*16a0*/  SHF.L.U32 R0, R68, 0x1f, RZ ;  /* 0x0000001f44007819 */ /* 0x000fc800000006ff */
[----:B------:R-:W0:Y:S02]  /*16b0*/  SYNCS.PHASECHK.TRANS64.TRYWAIT P0, [R63+URZ+-0x8], R0 ;  /* 0xfffff8003f0075a7 */ /* 0x000e24000800017f */
[----:B01234-:R-:W-:Y:S05]  /*16c0*/  @!P0 BRA `(.L_x_14) ;  /* 0x0000004000688947 */ /* 0x01ffea0003800000 */
.L_x_119:
[----:B------:R-:W-:Y:S02]  /*16d0*/  ULDC UR4, c[0x0][0x28c] ;  /* 0x0000a30000047ab9 */ /* 0x000fe40000000800 */
[----:B------:R-:W-:-:S13]  /*16e0*/  ISETP.LT.AND P0, PT, RZ, UR4, PT ;  /* 0x00000004ff007c0c */ /* 0x000fda000bf01270 */
[----:B------:R-:W-:Y:S05]  /*16f0*/  @P0 BRA `(.L_x_15) ;  /* 0x0000000000400947 */ /* 0x000fea0003800000 */
[----:B0-----:R-:W-:Y:S01]  /*1700*/  MOV R0, 0x0 ;  /* 0x0000000000007802 */ /* 0x001fe20000000f00 */
[----:B------:R-:W-:Y:S01]  /*1710*/  ULDC.64 UR4, c[0x4][0x68] ;  /* 0x01001a0000047ab9 */ /* 0x000fe20000000a00 */
[----:B------:R-:W-:Y:S01]  /*1720*/  ULDC.64 UR6, c[0x4][0x8] ;  /* 0x0100020000067ab9 */ /* 0x000fe20000000a00 */
[----:B------:R-:W-:Y:S01]  /*1730*/  IMAD.U32 R4, RZ, RZ, UR4 ;  /* 0x00000004ff047e24 */ /* 0x000fe2000f8e00ff */
[----:B------:R0:W1:Y:S01]  /*1740*/  LDC.64 R14, c[0x4][R0] ;  /* 0x01000000000e7b82 */ /* 0x0000620000000a00 */
[----:B------:R-:W-:Y:S01]  /*1750*/  IMAD.U32 R5, RZ, RZ, UR5 ;  /* 0x00000005ff057e24 */ /* 0x000fe2000f8e00ff */
[----:B------:R-:W-:Y:S01]  /*1760*/  ULDC.64 UR4, c[0x4][0x70] ;  /* 0x01001c0000047ab9 */ /* 0x000fe20000000a00 */
[----:B------:R-:W-:Y:S02]  /*1770*/  IMAD.U32 R10, RZ, RZ, UR6 ;  /* 0x00000006ff0a7e24 */ /* 0x000fe4000f8e00ff */
[----:B------:R-:W-:Y:S02]  /*1780*/  IMAD.U32 R6, RZ, RZ, UR4 ;  /* 0x00000004ff067e24 */ /* 0x000fe4000f8e00ff */
[----:B------:R-:W-:-:S02]  /*1790*/  IMAD.U32 R7, RZ, RZ, UR5 ;  /* 0x00000005ff077e24 */ /* 0x000fc4000f8e00ff */
[----:B------:R-:W-:Y:S02]  /*17a0*/  IMAD.U32 R11, RZ, RZ, UR7 ;  /* 0x00000007ff0b7e24 */ /* 0x000fe4000f8e00ff */
[----:B------:R-:W-:Y:S02]  /*17b0*/  IMAD.MOV.U32 R8, RZ, RZ, 0x1e1 ;  /* 0x000001e1ff087424 */ /* 0x000fe400078e00ff */
[----:B------:R-:W-:Y:S02]  /*17c0*/  IMAD.MOV.U32 R12, RZ, RZ, 0x1 ;  /* 0x00000001ff0c7424 */ /* 0x000fe400078e00ff */
[----:B0-----:R-:W-:-:S07]  /*17d0*/  IMAD.MOV.U32 R13, RZ, RZ, RZ ;  /* 0x000000ffff0d7224 */ /* 0x001fce00078e00ff */
[----:B------:R-:W-:-:S07]  /*17e0*/  LEPC R20, `(.L_x_15) ;  /* 0x000000001014794e */ /* 0x000fce0000000000 */
[----:B-1---5:R-:W-:Y:S05]  /*17f0*/  CALL.ABS.NOINC R14 ;  /* 0x000000000e007343 */ /* 0x022fea0003c00000 */
.L_x_15:
[----:B0-----:R-:W-:-:S05]  /*1800*/  IMAD.U32 R0, RZ, RZ, UR51 ;  /* 0x00000033ff007e24 */ /* 0x001fca000f8e00ff */
[----:B------:R-:W-:-:S13]  /*1810*/  ISETP.NE.AND P0, PT, R0, 0x3, PT ;  /* 0x000000030000780c */ /* 0x000fda0003f05270 */
[----:B------:R-:W-:Y:S05]  /*1820*/  @!P0 BRA `(.L_x_16) ;  /* 0x0000000000048947 */ /* 0x000fea0003800000 */
[----:B------:R-:W-:Y:S01]  /*1830*/  BPT.TRAP 0x1 ;  /* 0x000000040000795c */ /* 0x000fe20000300000 */
.L_x_16:
[----:B------:R-:W-:Y:S02]  /*1840*/  IMAD.U32 R3, RZ, RZ, UR44 ;  /* 0x0000002cff037e24 */ /* 0x000fe4000f8e00ff */
[----:B------:R-:W-:-:S03]  /*1850*/  IMAD.U32 R0, RZ, RZ, UR46 ;  /* 0x0000002eff007e24 */ /* 0x000fc6000f8e00ff */
[----:B------:R-:W-:Y:S02]  /*1860*/  LEA R3, R3, UR41, 0x3 ;  /* 0x0000002903037c11 */ /* 0x000fe4000f8e18ff */
[----:B------:R-:W-:-:S04]  /*1870*/  SHF.L.U32 R0, R0, 0x1f, RZ ;  /* 0x0000001f00007819 */ /* 0x000fc800000006ff */
[----:B------:R0:W1:Y:S01]  /*1880*/  SYNCS.PHASECHK.TRANS64.TRYWAIT P1, [R3+URZ], R0 ;  /* 0x00000000030075a7 */ /* 0x000062000802017f */
[----:B------:R-:W-:Y:S05]  /*1890*/  @!P0 BRA `(.L_x_17) ;  /* 0x0000000000048947 */ /* 0x000fea0003800000 */
[----:B------:R-:W-:Y:S01]  /*18a0*/  BPT.TRAP 0x1 ;  /* 0x000000040000795c */ /* 0x000fe20000300000 */
.L_x_17:
[----:B-1----:R-:W-:Y:S05]  /*18b0*/  @P1 BRA `(.L_x_18) ;  /* 0x0000000000081947 */ /* 0x002fea0003800000 */
[----:B------:R-:W1:Y:S02]  /*18c0*/  SYNCS.PHASECHK.TRANS64.TRYWAIT P1, [R3+URZ], R0 ;  /* 0x00000000030075a7 */ /* 0x000e64000802017f */
[----:B-1----:R-:W-:Y:S05]  /*18d0*/  @!P1 BRA `(.L_x_19) ;  /* 0x0000003c00f89947 */ /* 0x002fea0003800000 */
.L_x_18:
[----:B------:R-:W-:Y:S05]  /*18e0*/  WARPSYNC.ALL ;  /* 0x0000000000007948 */ /* 0x000fea0003800000 */
[----:B------:R-:W-:Y:S01]  /*18f0*/  ULEA UR9, UR44, UR47, 0xa ;  /* 0x0000002f2c097291 */ /* 0x000fe2000f8e503f */
[----:B------:R-:W-:Y:S01]  /*1900*/  WARPGROUP.ARRIVE ;  /* 0x00000000000079c5 */ /* 0x000fe20000000000 */
[----:B------:R-:W-:Y:S01]  /*1910*/  ULEA UR8, UR44, UR48, 0xa ;  /* 0x000000302c087291 */ /* 0x000fe2000f8e503f */
[----:B01----:R-:W-:Y:S01]  /*1920*/  IMAD.U32 R0, RZ, RZ, UR50 ;  /* 0x00000032ff007e24 */ /* 0x003fe2000f8e00ff */
[----:B------:R-:W-:Y:S01]  /*1930*/  UMOV UR5, 0x40000040 ;  /* 0x4000004000057882 */ /* 0x000fe20000000000 */
[----:B------:R-:W-:-:S02]  /*1940*/  UMOV UR7, 0x40000040 ;  /* 0x4000004000077882 */ /* 0x000fc40000000000 */
[----:B------:R-:W-:Y:S01]  /*1950*/  UMOV UR4, UR9 ;  /* 0x0000000900047c82 */ /* 0x000fe20008000000 */
[----:B------:R-:W-:Y:S01]  /*1960*/  ISETP.GE.AND P1, PT, R0, 0x1, PT ;  /* 0x000000010000780c */ /* 0x000fe20003f26270 */
[----:B------:R-:W-:Y:S02]  /*1970*/  UMOV UR6, UR8 ;  /* 0x0000000800067c82 */ /* 0x000fe40008000000 */
[----:B------:R-:W-:Y:S01]  /*1980*/  HGMMA.64x64x8.F32.TF32 R24, gdesc[UR4], RZ, !UPT, gsb0 ;  /* 0x04e00000041879f0 */ /* 0x000fe2000c0028ff */
[----:B------:R-:W-:Y:S02]  /*1990*/  UIADD3 UR4, UR9, 0x2, URZ ;  /* 0x0000000209047890 */ /* 0x000fe4000fffe03f */
[----:B------:R-:W-:Y:S01]  /*19a0*/  UIADD3 UR6, UR8, 0x2, URZ ;  /* 0x0000000208067890 */ /* 0x000fe2000fffe03f */
[----:B------:R-:W-:Y:S01]  /*19b0*/  UMOV UR5, 0x40000040 ;  /* 0x4000004000057882 */ /* 0x000fe20000000000 */
[----:B------:R-:W-:Y:S01]  /*19c0*/  UMOV UR7, 0x40000040 ;  /* 0x4000004000077882 */ /* 0x000fe20000000000 */
[----:B------:R-:W-:-:S02]  /*19d0*/  WARPGROUP.DEPBAR.LE gsb0, 0x0 ;  /* 0x00008000000079c5 */ /* 0x000fc40000010000 */
[----:B------:R-:W-:-:S06]  /*19e0*/  WARPGROUP.ARRIVE ;  /* 0x00000000000079c5 */ /* 0x000fcc0000000000 */
[----:B------:R-:W-:Y:S01]  /*19f0*/  HGMMA.64x64x8.F32.TF32 R24, gdesc[UR4], R24, gsb0 ;  /* 0x04e00000041879f0 */ /* 0x000fe20008002818 */
[----:B------:R-:W-:Y:S02]  /*1a00*/  UIADD3 UR4, UR9, 0x4, URZ ;  /* 0x0000000409047890 */ /* 0x000fe4000fffe03f */
[----:B------:R-:W-:Y:S01]  /*1a10*/  UIADD3 UR6, UR8, 0x4, URZ ;  /* 0x0000000408067890 */ /* 0x000fe2000fffe03f */
[----:B------:R-:W-:Y:S01]  /*1a20*/  UMOV UR5, 0x40000040 ;  /* 0x4000004000057882 */ /* 0x000fe20000000000 */
[----:B------:R-:W-:Y:S01]  /*1a30*/  UMOV UR7, 0x40000040 ;  /* 0x4000004000077882 */ /* 0x000fe20000000000 */
[----:B------:R-:W-:Y:S02]  /*1a40*/  WARPGROUP.DEPBAR.LE gsb0, 0x0 ;  /* 0x00008000000079c5 */ /* 0x000fe40000010000 */
        /* <DEDUP_REMOVED lines=36> */
[----:B------:R-:W-:Y:S03]  /*1c90*/  HGMMA.64x64x8.F32.TF32 R24, gdesc[UR4], R24, gsb0 ;  /* 0x04e00000041879f0 */ /* 0x000fe60008002818 */
[----:B------:R-:W-:Y:S02]  /*1ca0*/  WARPGROUP.DEPBAR.LE gsb0, 0x0 ;  /* 0x00008000000079c5 */ /* 0x000fe40000010000 */
[----:B------:R-:W-:Y:S05]  /*1cb0*/  @!P1 BRA `(.L_x_20) ;  /* 0x0000000400849947 */ /* 0x000fea0003800000 */
[----:B------:R-:W-:Y:S01]  /*1cc0*/  UIADD3 UR8, UR44, 0x1, URZ ;  /* 0x000000012c087890 */ /* 0x000fe2000fffe03f */
[----:B------:R-:W-:Y:S01]  /*1cd0*/  IMAD.U32 R0, RZ, RZ, UR50 ;  /* 0x00000032ff007e24 */ /* 0x000fe2000f8e00ff */
[----:B------:R-:W-:Y:S02]  /*1ce0*/  UMOV UR9, UR44 ;  /* 0x0000002c00097c82 */ /* 0x000fe40008000000 */
[----:B------:R-:W-:-:S04]  /*1cf0*/  UISETP.NE.AND UP0, UPT, UR8, 0x4, UPT ;  /* 0x000000040800788c */ /* 0x000fc8000bf05270 */
[----:B------:R-:W-:Y:S02]  /*1d00*/  USEL UR4, URZ, 0x1, UP0 ;  /* 0x000000013f047887 */ /* 0x000fe40008000000 */
[----:B------:R-:W-:Y:S02]  /*1d10*/  USEL UR8, UR8, URZ, UP0 ;  /* 0x0000003f08087287 */ /* 0x000fe40008000000 */
[----:B------:R-:W-:-:S06]  /*1d20*/  ULOP3.LUT UR4, UR46, UR4, URZ, 0x3c, !UPT ;  /* 0x000000042e047292 */ /* 0x000fcc000f8e3c3f */
[----:B------:R-:W-:-:S07]  /*1d30*/  IMAD.U32 R5, RZ, RZ, UR4 ;  /* 0x00000004ff057e24 */ /* 0x000fce000f8e00ff */
.L_x_27:
[----:B01----:R-:W-:Y:S05]  /*1d40*/  @!P0 BRA `(.L_x_21) ;  /* 0x0000000000048947 */ /* 0x003fea0003800000 */
[----:B------:R-:W-:Y:S01]  /*1d50*/  BPT.TRAP 0x1 ;  /* 0x000000040000795c */ /* 0x000fe20000300000 */
.L_x_21:
[----:B------:R-:W-:Y:S01]  /*1d60*/  ULEA UR4, UR8, UR41, 0x3 ;  /* 0x0000002908047291 */ /* 0x000fe2000f8e183f */
[----:B------:R-:W-:-:S08]  /*1d70*/  SHF.L.U32 R3, R5, 0x1f, RZ ;  /* 0x0000001f05037819 */ /* 0x000fd000000006ff */
[----:B------:R0:W1:Y:S01]  /*1d80*/  SYNCS.PHASECHK.TRANS64.TRYWAIT P1, [UR4], R3 ;  /* 0x00000003ff0075a7 */ /* 0x0000620008020144 */
[----:B------:R-:W-:Y:S05]  /*1d90*/  @!P0 BRA `(.L_x_22) ;  /* 0x0000000000048947 */ /* 0x000fea0003800000 */
[----:B------:R-:W-:Y:S01]  /*1da0*/  BPT.TRAP 0x1 ;  /* 0x000000040000795c */ /* 0x000fe20000300000 */
.L_x_22:
[----:B-1----:R-:W-:Y:S05]  /*1db0*/  @P1 BRA `(.L_x_23) ;  /* 0x0000000000081947 */ /* 0x002fea0003800000 */
[----:B------:R-:W1:Y:S02]  /*1dc0*/  SYNCS.PHASECHK.TRANS64.TRYWAIT P1, [UR4], R3 ;  /* 0x00000003ff0075a7 */ /* 0x000e640008020144 */
[----:B-1----:R-:W-:Y:S05]  /*1dd0*/  @!P1 BRA `(.L_x_24) ;  /* 0x0000003800cc9947 */ /* 0x002fea0003800000 */
.L_x_23:
[----:B------:R-:W-:Y:S01]  /*1de0*/  ULEA UR11, UR8, UR47, 0xa ;  /* 0x0000002f080b7291 */ /* 0x000fe2000f8e503f */
[----:B------:R-:W-:Y:S01]  /*1df0*/  WARPGROUP.ARRIVE ;  /* 0x00000000000079c5 */ /* 0x000fe20000000000 */
[----:B------:R-:W-:Y:S01]  /*1e00*/  ULEA UR10, UR8, UR48, 0xa ;  /* 0x00000030080a7291 */ /* 0x000fe2000f8e503f */
[----:B------:R-:W-:Y:S01]  /*1e10*/  UMOV UR5, 0x40000040 ;  /* 0x4000004000057882 */ /* 0x000fe20000000000 */
[----:B------:R-:W-:-:S03]  /*1e20*/  UMOV UR7, 0x40000040 ;  /* 0x4000004000077882 */ /* 0x000fc60000000000 */
[----:B------:R-:W-:Y:S02]  /*1e30*/  UMOV UR4, UR11 ;  /* 0x0000000b00047c82 */ /* 0x000fe40008000000 */
[----:B------:R-:W-:Y:S02]  /*1e40*/  UMOV UR6, UR10 ;  /* 0x0000000a00067c82 */ /* 0x000fe40008000000 */
[----:B------:R-:W-:Y:S01]  /*1e50*/  HGMMA.64x64x8.F32.TF32 R24, gdesc[UR4], R24, gsb0 ;  /* 0x04e00000041879f0 */ /* 0x000fe20008002818 */
        /* <DEDUP_REMOVED lines=51> */
[----:B------:R-:W-:Y:S01]  /*2190*/  BPT.TRAP 0x1 ;  /* 0x000000040000795c */ /* 0x000fe20000300000 */
.L_x_25:
[----:B------:R-:W-:Y:S02]  /*21a0*/  UISETP.GT.U32.AND UP0, UPT, UR40, 0x1, UPT ;  /* 0x000000012800788c */ /* 0x000fe4000bf04070 */
[----:B------:R-:W-:-:S04]  /*21b0*/  ULEA UR4, UR9, UR41, 0x3 ;  /* 0x0000002909047291 */ /* 0x000fc8000f8e183f */
[----:B------:R-:W-:Y:S01]  /*21c0*/  UIADD3 UR4, UR4, 0x20, URZ ;  /* 0x0000002004047890 */ /* 0x000fe2000fffe03f */
[----:B------:R-:W-:-:S03]  /*21d0*/  PLOP3.LUT P1, PT, PT, PT, UP0, 0x80, 0x0 ;  /* 0x000000000000781c */ /* 0x000fc60003f2f008 */
[----:B------:R-:W-:-:S09]  /*21e0*/  UPRMT UR4, URZ, 0x654, UR4 ;  /* 0x000006543f047896 */ /* 0x000fd20008000004 */
[----:B------:R-:W-:Y:S01]  /*21f0*/  SYNCS.ARRIVE.TRANS64.RED.A1T0 RZ, [UR4], RZ ;  /* 0x000000ffffff79a7 */ /* 0x000fe20008100404 */
[----:B------:R-:W-:Y:S05]  /*2200*/  @P1 BRA `(.L_x_26) ;  /* 0x0000000000041947 */ /* 0x000fea0003800000 */
[----:B------:R-:W-:Y:S01]  /*2210*/  BPT.TRAP 0x1 ;  /* 0x000000040000795c */ /* 0x000fe20000300000 */
.L_x_26:
[----:B------:R-:W-:Y:S01]  /*2220*/  UIADD3 UR8, UR8, 0x1, URZ ;  /* 0x0000000108087890 */ /* 0x000fe2000fffe03f */
[C---:B------:R-:W-:Y:S01]  /*2230*/  ISETP.GT.AND P1, PT, R0.reuse, 0x1, PT ;  /* 0x000000010000780c */ /* 0x040fe20003f24270 */
[----:B------:R-:W-:Y:S01]  /*2240*/  UIADD3 UR9, UR9, 0x1, URZ ;  /* 0x0000000109097890 */ /* 0x000fe2000fffe03f */
[----:B------:R-:W-:Y:S01]  /*2250*/  VIADD R0, R0, 0xffffffff ;  /* 0xffffffff00007836 */ /* 0x000fe20000000000 */
[----:B------:R-:W-:Y:S02]  /*2260*/  UISETP.NE.AND UP0, UPT, UR8, 0x4, UPT ;  /* 0x000000040800788c */ /* 0x000fe4000bf05270 */
[----:B------:R-:W-:Y:S02]  /*2270*/  UISETP.NE.AND UP1, UPT, UR9, 0x4, UPT ;  /* 0x000000040900788c */ /* 0x000fe4000bf25270 */
[----:B------:R-:W-:Y:S02]  /*2280*/  USEL UR4, URZ, 0x1, UP0 ;  /* 0x000000013f047887 */ /* 0x000fe40008000000 */
[----:B------:R-:W-:-:S02]  /*2290*/  USEL UR8, UR8, URZ, UP0 ;  /* 0x0000003f08087287 */ /* 0x000fc40008000000 */
[----:B------:R-:W-:Y:S02]  /*22a0*/  USEL UR9, UR9, URZ, UP1 ;  /* 0x0000003f09097287 */ /* 0x000fe40008800000 */
[----:B------:R-:W-:Y:S01]  /*22b0*/  LOP3.LUT R5, R5, UR4, RZ, 0x3c, !PT ;  /* 0x0000000405057c12 */ /* 0x000fe2000f8e3cff */
[----:B------:R-:W-:Y:S09]  /*22c0*/  @P1 BRA `(.L_x_27) ;  /* 0xfffffff8009c1947 */ /* 0x000ff2000383ffff */
.L_x_20:
[----:B------:R-:W2:Y:S01]  /*22d0*/  LDC R0, c[0x0][0x28c] ;  /* 0x0000a300ff007b82 */ /* 0x000ea20000000800 */
[----:B------:R3:W-:Y:S01]  /*22e0*/  SYNCS.ARRIVE.TRANS64.A1T0 RZ, [R69+UR52], RZ ;  /* 0x000000ff45ff79a7 */ /* 0x0007e20008100034 */
[----:B--2---:R-:W-:-:S13]  /*22f0*/  ISETP.GE.AND P1, PT, R0, 0x1, PT ;  /* 0x000000010000780c */ /* 0x004fda0003f26270 */
[----:B---3--:R-:W-:Y:S05]  /*2300*/  @!P1 BRA `(.L_x_28) ;  /* 0x0000000000309947 */ /* 0x008fea0003800000 */
[----:B------:R-:W-:Y:S05]  /*2310*/  @!P0 BRA `(.L_x_29) ;  /* 0x0000000000048947 */ /* 0x000fea0003800000 */
[----:B------:R-:W-:Y:S01]  /*2320*/  BPT.TRAP 0x1 ;  /* 0x000000040000795c */ /* 0x000fe20000300000 */
.L_x_29:
[----:B------:R-:W-:Y:S02]  /*2330*/  UIADD3 UR4, UR50, UR44, URZ ;  /* 0x0000002c32047290 */ /* 0x000fe4000fffe03f */
[----:B------:R-:W-:Y:S02]  /*2340*/  UISETP.GT.U32.AND UP0, UPT, UR40, 0x1, UPT ;  /* 0x000000012800788c */ /* 0x000fe4000bf04070 */
[----:B------:R-:W-:-:S04]  /*2350*/  USHF.L.U32 UR4, UR4, 0x3, URZ ;  /* 0x0000000304047899 */ /* 0x000fc8000800063f */
[----:B------:R-:W-:Y:S01]  /*2360*/  ULOP3.LUT UR4, UR4, 0x18, URZ, 0xc0, !UPT ;  /* 0x0000001804047892 */ /* 0x000fe2000f8ec03f */
[----:B------:R-:W-:-:S03]  /*2370*/  PLOP3.LUT P0, PT, PT, PT, UP0, 0x80, 0x0 ;  /* 0x000000000000781c */ /* 0x000fc60003f0f008 */
[----:B------:R-:W-:-:S04]  /*2380*/  UIADD3 UR4, UR41, 0x20, UR4 ;  /* 0x0000002029047890 */ /* 0x000fc8000fffe004 */
[----:B------:R-:W-:-:S09]  /*2390*/  UPRMT UR4, URZ, 0x654, UR4 ;  /* 0x000006543f047896 */ /* 0x000fd20008000004 */
[----:B------:R-:W-:Y:S01]  /*23a0*/  SYNCS.ARRIVE.TRANS64.RED.A1T0 RZ, [UR4], RZ ;  /* 0x000000ffffff79a7 */ /* 0x000fe20008100404 */
[----:B------:R-:W-:Y:S05]  /*23b0*/  @P0 BRA `(.L_x_28) ;  /* 0x0000000000040947 */ /* 0x000fea0003800000 */
[----:B------:R-:W-:Y:S01]  /*23c0*/  BPT.TRAP 0x1 ;  /* 0x000000040000795c */ /* 0x000fe20000300000 */
.L_x_28:
[----:B------:R-:W-:Y:S02]  /*23d0*/  SHF.L.U32 R0, R68, 0x1f, RZ ;  /* 0x0000001f44007819 */ /* 0x000fe400000006ff */
[----:B------:R-:W-:Y:S02]  /*23e0*/  SHF.R.S32.HI R9, RZ, 0x1f, R19 ;  /* 0x0000001fff097819 */ /* 0x000fe40000011413 */
[----:B------:R-:W2:Y:S02]  /*23f0*/  SYNCS.PHASECHK.TRANS64.TRYWAIT P0, [R63+URZ+0x8], R0 ;  /* 0x000008003f0075a7 */ /* 0x000ea4000800017f */
[----:B--2---:R-:W-:Y:S05]  /*2400*/  @!P0 BRA `(.L_x_30) ;  /* 0x0000003400588947 */ /* 0x004fea0003800000 */
.L_x_120:
[----:B------:R-:W-:Y:S01]  /*2410*/  ULDC.64 UR4, c[0x0][0x5d0] ;  /* 0x0001740000047ab9 */ /* 0x000fe20000000a00 */
[----:B------:R-:W-:Y:S01]  /*2420*/  ULDC UR6, c[0x0][0x284] ;  /* 0x0000a10000067ab9 */ /* 0x000fe20000000800 */
[----:B--2---:R-:W-:Y:S02]  /*2430*/  IMAD R0, R9, UR4, RZ ;  /* 0x0000000409007c24 */ /* 0x004fe4000f8e02ff */
[----:B------:R-:W-:Y:S02]  /*2440*/  IMAD.SHL.U32 R10, R2, 0x40, RZ ;  /* 0x00000040020a7824 */ /* 0x000fe400078e00ff */
[C---:B------:R-:W-:Y:S02]  /*2450*/  IMAD R5, R19.reuse, UR5, R0 ;  /* 0x0000000513057c24 */ /* 0x040fe4000f8e0200 */
[----:B------:R-:W-:Y:S01]  /*2460*/  IMAD.SHL.U32 R0, R18, 0x40, RZ ;  /* 0x0000004012007824 */ /* 0x000fe200078e00ff */
[----:B------:R-:W-:Y:S01]  /*2470*/  SHF.R.S32.HI R11, RZ, 0x1f, R10 ;  /* 0x0000001fff0b7819 */ /* 0x000fe2000001140a */
[----:B01----:R-:W-:Y:S01]  /*2480*/  IMAD.WIDE.U32 R2, R19, UR4, R58 ;  /* 0x0000000413027c25 */ /* 0x003fe2000f8e003a */
[----:B------:R-:W-:-:S02]  /*2490*/  ULDC.64 UR4, c[0x0][0x5c8] ;  /* 0x0001720000047ab9 */ /* 0x000fc40000000a00 */
[----:B------:R-:W-:Y:S01]  /*24a0*/  ISETP.GE.AND P0, PT, R0, UR6, PT ;  /* 0x0000000600007c0c */ /* 0x000fe2000bf06270 */
[----:B------:R-:W-:Y:S01]  /*24b0*/  ULDC UR6, c[0x0][0x288] ;  /* 0x0000a20000067ab9 */ /* 0x000fe20000000800 */
[----:B------:R-:W-:Y:S01]  /*24c0*/  IADD3 R2, P1, R10, R2, RZ ;  /* 0x000000020a027210 */ /* 0x000fe20007f3e0ff */
[----:B------:R-:W-:Y:S01]  /*24d0*/  IMAD.WIDE R20, R18, 0x40, R56 ;  /* 0x0000004012147825 */ /* 0x000fe200078e0238 */
[----:B------:R-:W-:Y:S02]  /*24e0*/  ISETP.GE.OR P0, PT, R10, UR6, P0 ;  /* 0x000000060a007c0c */ /* 0x000fe40008706670 */
[----:B------:R-:W-:Y:S01]  /*24f0*/  IADD3.X R3, R11, R3, R5, P1, !PT ;  /* 0x000000030b037210 */ /* 0x000fe20000ffe405 */
[----:B------:R-:W-:-:S04]  /*2500*/  IMAD R7, R21, UR4, RZ ;  /* 0x0000000415077c24 */ /* 0x000fc8000f8e02ff */
[C---:B------:R-:W-:Y:S02]  /*2510*/  IMAD R7, R20.reuse, UR5, R7 ;  /* 0x0000000514077c24 */ /* 0x040fe4000f8e0207 */
[----:B------:R-:W-:-:S04]  /*2520*/  IMAD.WIDE.U32 R66, R20, UR4, R2 ;  /* 0x0000000414427c25 */ /* 0x000fc8000f8e0002 */
[----:B------:R-:W-:Y:S05]  /*2530*/  @P0 BRA `(.L_x_31) ;  /* 0x0000001800d00947 */ /* 0x000fea0003800000 */
[----:B-----5:R-:W-:Y:S01]  /*2540*/  FSETP.NEU.AND P1, PT, R23, RZ, PT ;  /* 0x000000ff1700720b */ /* 0x020fe20003f2d000 */
[----:B------:R-:W-:Y:S01]  /*2550*/  IMAD.IADD R70, R62, 0x1, -R10 ;  /* 0x000000013e467824 */ /* 0x000fe200078e0a0a */
[----:B------:R-:W-:Y:S01]  /*2560*/  BSSY B0, `(.L_x_31) ;  /* 0x00001b1000007945 */ /* 0x000fe20003800000 */
[----:B------:R-:W-:Y:S02]  /*2570*/  IMAD.IADD R0, R65, 0x1, -R0 ;  /* 0x0000000141007824 */ /* 0x000fe400078e0a00 */
[----:B------:R-:W-:Y:S01]  /*2580*/  IMAD.IADD R5, R67, 0x1, R7 ;  /* 0x0000000143057824 */ /* 0x000fe200078e0207 */
[----:B------:R-:W-:-:S04]  /*2590*/  ISETP.GT.AND P0, PT, R70, RZ, PT ;  /* 0x000000ff4600720c */ /* 0x000fc80003f04270 */
[----:B------:R-:W-:-:S03]  /*25a0*/  ISETP.GT.AND P2, PT, R0, RZ, P0 ;  /* 0x000000ff0000720c */ /* 0x000fc60000744270 */
[----:B------:R-:W-:Y:S10]  /*25b0*/  @!P1 BRA `(.L_x_32) ;  /* 0x0000001000d49947 */ /* 0x000ff40003800000 */
[----:B------:R-:W0:Y:S01]  /*25c0*/  LDC.64 R72, c[0x0][0x5b8] ;  /* 0x00016e00ff487b82 */ /* 0x000e220000000a00 */
[----:B------:R-:W-:-:S07]  /*25d0*/  ULDC.64 UR4, c[0x0][0x5c0] ;  /* 0x0001700000047ab9 */ /* 0x000fce0000000a00 */
[----:B------:R-:W1:Y:S08]  /*25e0*/  LDC.64 R74, c[0x0][0x5b0] ;  /* 0x00016c00ff4a7b82 */ /* 0x000e700000000a00 */
[----:B------:R-:W2:Y:S01]  /*25f0*/  LDC.64 R76, c[0x0][0x5a8] ;  /* 0x00016a00ff4c7b82 */ /* 0x000ea20000000a00 */
[-C--:B0-----:R-:W-:Y:S02]  /*2600*/  IMAD R4, R9, R72.reuse, RZ ;  /* 0x0000004809047224 */ /* 0x081fe400078e02ff */
[----:B------:R-:W-:-:S04]  /*2610*/  IMAD.WIDE.U32 R2, R19, R72, R58 ;  /* 0x0000004813027225 */ /* 0x000fc800078e003a */
[----:B------:R-:W-:Y:S01]  /*2620*/  IMAD R67, R19, R73, R4 ;  /* 0x0000004913437224 */ /* 0x000fe200078e0204 */
[----:B------:R-:W-:Y:S01]  /*2630*/  IADD3 R6, P1, R10, R2, RZ ;  /* 0x000000020a067210 */ /* 0x000fe20007f3e0ff */
[----:B-1----:R-:W-:-:S03]  /*2640*/  IMAD R2, R21, R74, RZ ;  /* 0x0000004a15027224 */ /* 0x002fc600078e02ff */
[----:B------:R-:W-:Y:S01]  /*2650*/  IADD3.X R7, R11, R3, R67, P1, !PT ;  /* 0x000000030b077210 */ /* 0x000fe20000ffe443 */
[C---:B------:R-:W-:Y:S02]  /*2660*/  IMAD R21, R20.reuse, R75, R2 ;  /* 0x0000004b14157224 */ /* 0x040fe400078e0202 */
[----:B------:R-:W-:-:S04]  /*2670*/  IMAD.WIDE.U32 R2, R20, R74, R6 ;  /* 0x0000004a14027225 */ /* 0x000fc800078e0006 */
[----:B------:R-:W-:Y:S01]  /*2680*/  IMAD.IADD R3, R3, 0x1, R21 ;  /* 0x0000000103037824 */ /* 0x000fe200078e0215 */
[----:B--2---:R-:W-:-:S04]  /*2690*/  LEA R8, P1, R2, R76, 0x2 ;  /* 0x0000004c02087211 */ /* 0x004fc800078210ff */
[----:B------:R-:W-:-:S05]  /*26a0*/  LEA.HI.X R9, R2, R77, R3, 0x2, P1 ;  /* 0x0000004d02097211 */ /* 0x000fca00008f1403 */
[----:B------:R0:W2:Y:S01]  /*26b0*/  @P2 LDG.E.LTC128B R18, desc[UR56][R8.64] ;  /* 0x0000003808122981 */ /* 0x0000a2000c1e1920 */
[----:B------:R-:W-:Y:S01]  /*26c0*/  IMAD.WIDE.U32 R2, R20, R74, R10 ;  /* 0x0000004a14027225 */ /* 0x000fe200078e000a */
[----:B------:R-:W-:Y:S01]  /*26d0*/  SHF.L.U64.HI R15, R74, 0x3, R75 ;  /* 0x000000034a0f7819 */ /* 0x000fe2000001024b */
[----:B------:R-:W-:Y:S01]  /*26e0*/  BSSY B1, `(.L_x_33) ;  /* 0x0000017000017945 */ /* 0x000fe20003800000 */
[----:B------:R-:W-:Y:S01]  /*26f0*/  ISETP.GT.AND P0, PT, R0, 0x8, P0 ;  /* 0x000000080000780c */ /* 0x000fe20000704270 */
[----:B------:R-:W-:Y:S01]  /*2700*/  IMAD.SHL.U32 R14, R74, 0x8, RZ ;  /* 0x000000084a0e7824 */ /* 0x000fe200078e00ff */
[----:B------:R-:W-:-:S03]  /*2710*/  IADD3 R12, P1, R58, R2, RZ ;  /* 0x000000023a0c7210 */ /* 0x000fc60007f3e0ff */
[----:B------:R-:W-:Y:S01]  /*2720*/  IMAD.WIDE.U32 R14, R20, R74, R14 ;  /* 0x0000004a140e7225 */ /* 0x000fe200078e000e */
[----:B------:R-:W-:Y:S02]  /*2730*/  IADD3.X R13, R59, R21, R3, P1, !PT ;  /* 0x000000153b0d7210 */ /* 0x000fe40000ffe403 */
[C---:B------:R-:W-:Y:S01]  /*2740*/  LEA R4, P1, R66.reuse, UR4, 0x2 ;  /* 0x0000000442047c11 */ /* 0x040fe2000f8210ff */
[----:B------:R-:W-:Y:S02]  /*2750*/  IMAD.IADD R21, R21, 0x1, R15 ;  /* 0x0000000115157824 */ /* 0x000fe400078e020f */
[----:B------:R-:W-:Y:S01]  /*2760*/  IMAD.WIDE.U32 R12, R19, R72, R12 ;  /* 0x00000048130c7225 */ /* 0x000fe200078e000c */
[----:B------:R-:W-:Y:S02]  /*2770*/  LEA.HI.X R5, R66, UR5, R5, 0x2, P1 ;  /* 0x0000000542057c11 */ /* 0x000fe400088f1405 */
[----:B------:R-:W-:Y:S01]  /*2780*/  ISETP.GT.AND P1, PT, R70, 0x1, PT ;  /* 0x000000014600780c */ /* 0x000fe20003f24270 */
[----:B------:R-:W-:Y:S01]  /*2790*/  IMAD.IADD R3, R67, 0x1, R13 ;  /* 0x0000000143037824 */ /* 0x000fe200078e020d */
[----:B------:R-:W-:-:S02]  /*27a0*/  LEA R2, P3, R12, R76, 0x2 ;  /* 0x0000004c0c027211 */ /* 0x000fc400078610ff */
[----:B------:R-:W-:Y:S02]  /*27b0*/  ISETP.GT.AND P5, PT, R0, RZ, P1 ;  /* 0x000000ff0000720c */ /* 0x000fe40000fa4270 */
[----:B------:R-:W-:Y:S02]  /*27c0*/  LEA.HI.X R3, R12, R77, R3, 0x2, P3 ;  /* 0x0000004d0c037211 */ /* 0x000fe400018f1403 */
[----:B0-----:R-:W-:-:S04]  /*27d0*/  IADD3 R8, P3, R6, R14, RZ ;  /* 0x0000000e06087210 */ /* 0x001fc80007f7e0ff */
[----:B------:R-:W-:Y:S01]  /*27e0*/  LEA R12, P4, R8, R76, 0x2 ;  /* 0x0000004c080c7211 */ /* 0x000fe200078810ff */
[----:B------:R-:W-:Y:S02]  /*27f0*/  IMAD.X R7, R21, 0x1, R7, P3 ;  /* 0x0000000115077824 */ /* 0x000fe400018e0607 */
[----:B--2---:R-:W-:-:S04]  /*2800*/  FMUL R9, R18, R23 ;  /* 0x0000001712097220 */ /* 0x004fc80000400000 */
[----:B------:R-:W-:-:S05]  /*2810*/  FFMA R9, R24, R22, R9 ;  /* 0x0000001618097223 */ /* 0x000fca0000000009 */
[----:B------:R0:W-:Y:S01]  /*2820*/  @P2 STG.E desc[UR56][R4.64], R9 ;  /* 0x0000000904002986 */ /* 0x0001e2000c101938 */
[----:B------:R-:W-:Y:S05]  /*2830*/  @!P5 BRA `(.L_x_34) ;  /* 0x000000000004d947 */ /* 0x000fea0003800000 */
[----:B------:R1:W5:Y:S02]  /*2840*/  LDG.E.LTC128B R18, desc[UR56][R2.64+0x4] ;  /* 0x0000043802127981 */ /* 0x000364000c1e1920 */
.L_x_34:
[----:B------:R-:W-:Y:S05]  /*2850*/  BSYNC B1 ;  /* 0x0000000000017941 */ /* 0x000fea0003800000 */
.L_x_33:
[----:B-----5:R-:W-:Y:S01]  /*2860*/  FMUL R6, R18, R23 ;  /* 0x0000001712067220 */ /* 0x020fe20000400000 */
[----:B------:R-:W-:-:S03]  /*2870*/  LEA.HI.X R13, R8, R77, R7, 0x2, P4 ;  /* 0x0000004d080d7211 */ /* 0x000fc600020f1407 */
[----:B------:R-:W-:-:S05]  /*2880*/  FFMA R25, R25, R22, R6 ;  /* 0x0000001619197223 */ /* 0x000fca0000000006 */
[----:B------:R2:W-:Y:S04]  /*2890*/  @P5 STG.E desc[UR56][R4.64+0x4], R25 ;  /* 0x0000041904005986 */ /* 0x0005e8000c101938 */
[----:B------:R-:W3:Y:S01]  /*28a0*/  @P0 LDG.E.LTC128B R18, desc[UR56][R12.64] ;  /* 0x000000380c120981 */ /* 0x000ee2000c1e1920 */
[----:B------:R-:W-:Y:S01]  /*28b0*/  IADD3 R10, P2, P3, R58, R14, R10 ;  /* 0x0000000e3a0a7210 */ /* 0x000fe20007b5e00a */
[----:B------:R-:W-:Y:S01]  /*28c0*/  BSSY B1, `(.L_x_35) ;  /* 0x0000010000017945 */ /* 0x000fe20003800000 */
[----:B0-----:R-:W-:Y:S02]  /*28d0*/  SHF.L.U64.HI R9, R61, 0x2, R60 ;  /* 0x000000023d097819 */ /* 0x001fe4000001023c */
[----:B------:R-:W-:Y:S02]  /*28e0*/  IADD3.X R11, R59, R21, R11, P2, P3 ;  /* 0x000000153b0b7210 */ /* 0x000fe400017e640b */
[----:B------:R-:W-:-:S02]  /*28f0*/  LEA R8, P3, R61, R4, 0x2 ;  /* 0x000000043d087211 */ /* 0x000fc400078610ff */
[----:B------:R-:W-:Y:S01]  /*2900*/  ISETP.GT.AND P1, PT, R0, 0x8, P1 ;  /* 0x000000080000780c */ /* 0x000fe20000f24270 */
[----:B------:R-:W-:Y:S01]  /*2910*/  IMAD.WIDE.U32 R10, R19, R72, R10 ;  /* 0x00000048130a7225 */ /* 0x000fe200078e000a */
[----:B------:R-:W-:-:S03]  /*2920*/  ISETP.GT.AND P2, PT, R70, 0x8, PT ;  /* 0x000000084600780c */ /* 0x000fc60003f44270 */
[----:B------:R-:W-:Y:S01]  /*2930*/  IMAD.X R9, R9, 0x1, R5, P3 ;  /* 0x0000000109097824 */ /* 0x000fe200018e0605 */
[----:B------:R-:W-:Y:S01]  /*2940*/  LEA R6, P4, R10, R76, 0x2 ;  /* 0x0000004c0a067211 */ /* 0x000fe200078810ff */
[----:B------:R-:W-:Y:S02]  /*2950*/  IMAD.IADD R11, R67, 0x1, R11 ;  /* 0x00000001430b7824 */ /* 0x000fe400078e020b */
[----:B---3--:R-:W-:-:S04]  /*2960*/  FMUL R7, R18, R23 ;  /* 0x0000001712077220 */ /* 0x008fc80000400000 */
[----:B------:R-:W-:Y:S01]  /*2970*/  FFMA R13, R26, R22, R7 ;  /* 0x000000161a0d7223 */ /* 0x000fe20000000007 */
[----:B------:R-:W-:-:S04]  /*2980*/  LEA.HI.X R7, R10, R77, R11, 0x2, P4 ;  /* 0x0000004d0a077211 */ /* 0x000fc800020f140b */
[----:B------:R2:W-:Y:S01]  /*2990*/  @P0 STG.E desc[UR56][R8.64], R13 ;  /* 0x0000000d08000986 */ /* 0x0005e2000c101938 */
[----:B------:R-:W-:Y:S05]  /*29a0*/  @!P1 BRA `(.L_x_36) ;  /* 0x0000000000049947 */ /* 0x000fea0003800000 */
[----:B------:R0:W5:Y:S02]  /*29b0*/  LDG.E.LTC128B R18, desc[UR56][R6.64+0x4] ;  /* 0x0000043806127981 */ /* 0x000164000c1e1920 */
.L_x_36:
[----:B------:R-:W-:Y:S05]  /*29c0*/  BSYNC B1 ;  /* 0x0000000000017941 */ /* 0x000fea0003800000 */
.L_x_35:
[----:B-----5:R-:W-:Y:S01]  /*29d0*/  FMUL R10, R18, R23 ;  /* 0x00000017120a7220 */ /* 0x020fe20000400000 */
[----:B------:R-:W-:Y:S01]  /*29e0*/  ISETP.GT.AND P3, PT, R0, RZ, P2 ;  /* 0x000000ff0000720c */ /* 0x000fe20001764270 */
[----:B------:R-:W-:Y:S01]  /*29f0*/  BSSY B1, `(.L_x_37) ;  /* 0x0000006000017945 */ /* 0x000fe20003800000 */
[----:B------:R-:W-:Y:S01]  /*2a00*/  ISETP.GT.AND P0, PT, R70, 0x9, PT ;  /* 0x000000094600780c */ /* 0x000fe20003f04270 */
[----:B------:R-:W-:-:S05]  /*2a10*/  FFMA R27, R27, R22, R10 ;  /* 0x000000161b1b7223 */ /* 0x000fca000000000a */
[----:B------:R3:W-:Y:S05]  /*2a20*/  @P1 STG.E desc[UR56][R8.64+0x4], R27 ;  /* 0x0000041b08001986 */ /* 0x0007ea000c101938 */
[----:B------:R-:W-:Y:S05]  /*2a30*/  @!P3 BRA `(.L_x_38) ;  /* 0x000000000004b947 */ /* 0x000fea0003800000 */
[----:B------:R4:W5:Y:S02]  /*2a40*/  LDG.E.LTC128B R18, desc[UR56][R2.64+0x20] ;  /* 0x0000203802127981 */ /* 0x000964000c1e1920 */
.L_x_38:
[----:B------:R-:W-:Y:S05]  /*2a50*/  BSYNC B1 ;  /* 0x0000000000017941 */ /* 0x000fea0003800000 */
.L_x_37:
[----:B-----5:R-:W-:Y:S01]  /*2a60*/  FMUL R11, R18, R23 ;  /* 0x00000017120b7220 */ /* 0x020fe20000400000 */
[----:B------:R-:W-:Y:S01]  /*2a70*/  ISETP.GT.AND P1, PT, R0, RZ, P0 ;  /* 0x000000ff0000720c */ /* 0x000fe20000724270 */
[----:B------:R-:W-:Y:S02]  /*2a80*/  BSSY B1, `(.L_x_39) ;  /* 0x0000005000017945 */ /* 0x000fe40003800000 */
[----:B------:R-:W-:-:S05]  /*2a90*/  FFMA R11, R28, R22, R11 ;  /* 0x000000161c0b7223 */ /* 0x000fca000000000b */
[----:B------:R0:W-:Y:S05]  /*2aa0*/  @P3 STG.E desc[UR56][R4.64+0x20], R11 ;  /* 0x0000200b04003986 */ /* 0x0001ea000c101938 */
[----:B------:R-:W-:Y:S05]  /*2ab0*/  @!P1 BRA `(.L_x_40) ;  /* 0x0000000000049947 */ /* 0x000fea0003800000 */
[----:B------:R0:W5:Y:S02]  /*2ac0*/  LDG.E.LTC128B R18, desc[UR56][R2.64+0x24] ;  /* 0x0000243802127981 */ /* 0x000164000c1e1920 */
.L_x_40:
[----:B------:R-:W-:Y:S05]  /*2ad0*/  BSYNC B1 ;  /* 0x0000000000017941 */ /* 0x000fea0003800000 */
.L_x_39:
[----:B-----5:R-:W-:Y:S01]  /*2ae0*/  FMUL R10, R18, R23 ;  /* 0x00000017120a7220 */ /* 0x020fe20000400000 */
[----:B------:R-:W-:Y:S01]  /*2af0*/  ISETP.GT.AND P2, PT, R0, 0x8, P2 ;  /* 0x000000080000780c */ /* 0x000fe20001744270 */
[----:B------:R-:W-:Y:S02]  /*2b00*/  BSSY B1, `(.L_x_41) ;  /* 0x0000005000017945 */ /* 0x000fe40003800000 */
[----:B------:R-:W-:-:S05]  /*2b10*/  FFMA R29, R29, R22, R10 ;  /* 0x000000161d1d7223 */ /* 0x000fca000000000a */
[----:B------:R0:W-:Y:S05]  /*2b20*/  @P1 STG.E desc[UR56][R4.64+0x24], R29 ;  /* 0x0000241d04001986 */ /* 0x0001ea000c101938 */
[----:B------:R-:W-:Y:S05]  /*2b30*/  @!P2 BRA `(.L_x_42) ;  /* 0x000000000004a947 */ /* 0x000fea0003800000 */
[----:B------:R0:W5:Y:S02]  /*2b40*/  LDG.E.LTC128B R18, desc[UR56][R6.64+0x20] ;  /* 0x0000203806127981 */ /* 0x000164000c1e1920 */
.L_x_42:
[----:B------:R-:W-:Y:S05]  /*2b50*/  BSYNC B1 ;  /* 0x0000000000017941 */ /* 0x000fea0003800000 */
.L_x_41:
[----:B0----5:R-:W-:Y:S01]  /*2b60*/  FMUL R11, R18, R23 ;  /* 0x00000017120b7220 */ /* 0x021fe20000400000 */
[----:B------:R-:W-:Y:S01]  /*2b70*/  ISETP.GT.AND P0, PT, R0, 0x8, P0 ;  /* 0x000000080000780c */ /* 0x000fe20000704270 */
[----:B------:R-:W-:Y:S01]  /*2b80*/  BSSY B1, `(.L_x_43) ;  /* 0x0000006000017945 */ /* 0x000fe20003800000 */
[----:B------:R-:W-:Y:S01]  /*2b90*/  ISETP.GT.AND P1, PT, R70, 0x10, PT ;  /* 0x000000104600780c */ /* 0x000fe20003f24270 */
[----:B------:R-:W-:-:S05]  /*2ba0*/  FFMA R11, R30, R22, R11 ;  /* 0x000000161e0b7223 */ /* 0x000fca000000000b */
[----:B------:R0:W-:Y:S05]  /*2bb0*/  @P2 STG.E desc[UR56][R8.64+0x20], R11 ;  /* 0x0000200b08002986 */ /* 0x0001ea000c101938 */
[----:B------:R-:W-:Y:S05]  /*2bc0*/  @!P0 BRA `(.L_x_44) ;  /* 0x0000000000048947 */ /* 0x000fea0003800000 */
[----:B------:R0:W5:Y:S02]  /*2bd0*/  LDG.E.LTC128B R18, desc[UR56][R6.64+0x24] ;  /* 0x0000243806127981 */ /* 0x000164000c1e1920 */
.L_x_44:
[----:B------:R-:W-:Y:S05]  /*2be0*/  BSYNC B1 ;  /* 0x0000000000017941 */ /* 0x000fea0003800000 */
.L_x_43:
        /* <DEDUP_REMOVED lines=8> */
.L_x_46:
[----:B------:R-:W-:Y:S05]  /*2c70*/  BSYNC B1 ;  /* 0x0000000000017941 */ /* 0x000fea0003800000 */
.L_x_45:
[----:B0----5:R-:W-:Y:S01]  /*2c80*/  FMUL R11, R18, R23 ;  /* 0x00000017120b7220 */ /* 0x021fe20000400000 */
[----:B------:R-:W-:Y:S01]  /*2c90*/  ISETP.GT.AND P0, PT, R0, RZ, P2 ;  /* 0x000000ff0000720c */ /* 0x000fe20001704270 */
[----:B------:R-:W-:Y:S02]  /*2ca0*/  BSSY B1, `(.L_x_47) ;  /* 0x0000005000017945 */ /* 0x000fe40003800000 */
[----:B------:R-:W-:-:S05]  /*2cb0*/  FFMA R11, R32, R22, R11 ;  /* 0x00000016200b7223 */ /* 0x000fca000000000b */
[----:B------:R0:W-:Y:S05]  /*2cc0*/  @P3 STG.E desc[UR56][R4.64+0x40], R11 ;  /* 0x0000400b04003986 */ /* 0x0001ea000c101938 */
[----:B------:R-:W-:Y:S05]  /*2cd0*/  @!P0 BRA `(.L_x_48) ;  /* 0x0000000000048947 */ /* 0x000fea0003800000 */
[----:B------:R0:W5:Y:S02]  /*2ce0*/  LDG.E.LTC128B R18, desc[UR56][R2.64+0x44] ;  /* 0x0000443802127981 */ /* 0x000164000c1e1920 */
.L_x_48:
[----:B------:R-:W-:Y:S05]  /*2cf0*/  BSYNC B1 ;  /* 0x0000000000017941 */ /* 0x000fea0003800000 */
.L_x_47:
[----:B-----5:R-:W-:Y:S01]  /*2d00*/  FMUL R10, R18, R23 ;  /* 0x00000017120a7220 */ /* 0x020fe20000400000 */
[----:B------:R-:W-:Y:S01]  /*2d10*/  ISETP.GT.AND P1, PT, R0, 0x8, P1 ;  /* 0x000000080000780c */ /* 0x000fe20000f24270 */
[----:B------:R-:W-:Y:S02]  /*2d20*/  BSSY B1, `(.L_x_49) ;  /* 0x0000005000017945 */ /* 0x000fe40003800000 */
[----:B------:R-:W-:-:S05]  /*2d30*/  FFMA R33, R33, R22, R10 ;  /* 0x0000001621217223 */ /* 0x000fca000000000a */
[----:B------:R0:W-:Y:S05]  /*2d40*/  @P0 STG.E desc[UR56][R4.64+0x44], R33 ;  /* 0x0000442104000986 */ /* 0x0001ea000c101938 */
[----:B------:R-:W-:Y:S05]  /*2d50*/  @!P1 BRA `(.L_x_50) ;  /* 0x0000000000049947 */ /* 0x000fea0003800000 */
[----:B------:R0:W5:Y:S02]  /*2d60*/  LDG.E.LTC128B R18, desc[UR56][R6.64+0x40] ;  /* 0x0000403806127981 */ /* 0x000164000c1e1920 */
.L_x_50:
[----:B------:R-:W-:Y:S05]  /*2d70*/  BSYNC B1 ;  /* 0x0000000000017941 */ /* 0x000fea0003800000 */
.L_x_49:
        /* <DEDUP_REMOVED lines=8> */
.L_x_52:
[----:B------:R-:W-:Y:S05]  /*2e00*/  BSYNC B1 ;  /* 0x0000000000017941 */ /* 0x000fea0003800000 */
.L_x_51:
        /* <DEDUP_REMOVED lines=8> */
.L_x_54:
[----:B------:R-:W-:Y:S05]  /*2e90*/  BSYNC B1 ;  /* 0x0000000000017941 */ /* 0x000fea0003800000 */
.L_x_53:
[----:B0----5:R-:W-:Y:S01]  /*2ea0*/  FMUL R11, R18, R23 ;  /* 0x00000017120b7220 */ /* 0x021fe20000400000 */
[----:B------:R-:W-:Y:S01]  /*2eb0*/  ISETP.GT.AND P2, PT, R0, RZ, P1 ;  /* 0x000000ff0000720c */ /* 0x000fe20000f44270 */
[----:B------:R-:W-:Y:S02]  /*2ec0*/  BSSY B1, `(.L_x_55) ;  /* 0x0000005000017945 */ /* 0x000fe40003800000 */
[----:B------:R-:W-:-:S05]  /*2ed0*/  FFMA R11, R36, R22, R11 ;  /* 0x00000016240b7223 */ /* 0x000fca000000000b */
[----:B------:R0:W-:Y:S05]  /*2ee0*/  @P3 STG.E desc[UR56][R4.64+0x60], R11 ;  /* 0x0000600b04003986 */ /* 0x0001ea000c101938 */
[----:B------:R-:W-:Y:S05]  /*2ef0*/  @!P2 BRA `(.L_x_56) ;  /* 0x000000000004a947 */ /* 0x000fea0003800000 */
[----:B------:R0:W5:Y:S02]  /*2f00*/  LDG.E.LTC128B R18, desc[UR56][R2.64+0x64] ;  /* 0x0000643802127981 */ /* 0x000164000c1e1920 */
.L_x_56:
[----:B------:R-:W-:Y:S05]  /*2f10*/  BSYNC B1 ;  /* 0x0000000000017941 */ /* 0x000fea0003800000 */
.L_x_55:
[----:B-----5:R-:W-:Y:S01]  /*2f20*/  FMUL R10, R18, R23 ;  /* 0x00000017120a7220 */ /* 0x020fe20000400000 */
[----:B------:R-:W-:Y:S01]  /*2f30*/  ISETP.GT.AND P0, PT, R0, 0x8, P0 ;  /* 0x000000080000780c */ /* 0x000fe20000704270 */
[----:B------:R-:W-:Y:S02]  /*2f40*/  BSSY B1, `(.L_x_57) ;  /* 0x0000005000017945 */ /* 0x000fe40003800000 */
[----:B------:R-:W-:-:S05]  /*2f50*/  FFMA R37, R37, R22, R10 ;  /* 0x0000001625257223 */ /* 0x000fca000000000a */
[----:B------:R0:W-:Y:S05]  /*2f60*/  @P2 STG.E desc[UR56][R4.64+0x64], R37 ;  /* 0x0000642504002986 */ /* 0x0001ea000c101938 */
[----:B------:R-:W-:Y:S05]  /*2f70*/  @!P0 BRA `(.L_x_58) ;  /* 0x0000000000048947 */ /* 0x000fea0003800000 */
[----:B------:R0:W5:Y:S02]  /*2f80*/  LDG.E.LTC128B R18, desc[UR56][R6.64+0x60] ;  /* 0x0000603806127981 */ /* 0x000164000c1e1920 */
.L_x_58:
[----:B------:R-:W-:Y:S05]  /*2f90*/  BSYNC B1 ;  /* 0x0000000000017941 */ /* 0x000fea0003800000 */
.L_x_57:
        /* <DEDUP_REMOVED lines=8> */
.L_x_60:
[----:B------:R-:W-:Y:S05]  /*3020*/  BSYNC B1 ;  /* 0x0000000000017941 */ /* 0x000fea0003800000 */
.L_x_59:
        /* <DEDUP_REMOVED lines=8> */
.L_x_62:
[----:B------:R-:W-:Y:S05]  /*30b0*/  BSYNC B1 ;  /* 0x0000000000017941 */ /* 0x000fea0003800000 */
.L_x_61:
[----:B0----5:R-:W-:Y:S01]  /*30c0*/  FMUL R11, R18, R23 ;  /* 0x00000017120b7220 */ /* 0x021fe20000400000 */
[----:B------:R-:W-:Y:S01]  /*30d0*/  ISETP.GT.AND P1, PT, R0, RZ, P0 ;  /* 0x000000ff0000720c */ /* 0x000fe20000724270 */
[----:B------:R-:W-:Y:S02]  /*30e0*/  BSSY B1, `(.L_x_63) ;  /* 0x0000005000017945 */ /* 0x000fe40003800000 */
[----:B------:R-:W-:-:S05]  /*30f0*/  FFMA R11, R40, R22, R11 ;  /* 0x00000016280b7223 */ /* 0x000fca000000000b */
[----:B------:R0:W-:Y:S05]  /*3100*/  @P3 STG.E desc[UR56][R4.64+0x80], R11 ;  /* 0x0000800b04003986 */ /* 0x0001ea000c101938 */
[----:B------:R-:W-:Y:S05]  /*3110*/  @!P1 BRA `(.L_x_64) ;  /* 0x0000000000049947 */ /* 0x000fea0003800000 */
[----:B------:R0:W5:Y:S02]  /*3120*/  LDG.E.LTC128B R18, desc[UR56][R2.64+0x84] ;  /* 0x0000843802127981 */ /* 0x000164000c1e1920 */
.L_x_64:
[----:B------:R-:W-:Y:S05]  /*3130*/  BSYNC B1 ;  /* 0x0000000000017941 */ /* 0x000fea0003800000 */
.L_x_63:
[----:B-----5:R-:W-:Y:S01]  /*3140*/  FMUL R10, R18, R23 ;  /* 0x00000017120a7220 */ /* 0x020fe20000400000 */
[----:B------:R-:W-:Y:S01]  /*3150*/  ISETP.GT.AND P2, PT, R0, 0x8, P2 ;  /* 0x000000080000780c */ /* 0x000fe20001744270 */
[----:B------:R-:W-:Y:S02]  /*3160*/  BSSY B1, `(.L_x_65) ;  /* 0x0000005000017945 */ /* 0x000fe40003800000 */
[----:B------:R-:W-:-:S05]  /*3170*/  FFMA R41, R41, R22, R10 ;  /* 0x0000001629297223 */ /* 0x000fca000000000a */
[----:B------:R0:W-:Y:S05]  /*3180*/  @P1 STG.E desc[UR56][R4.64+0x84], R41 ;  /* 0x0000842904001986 */ /* 0x0001ea000c101938 */
[----:B------:R-:W-:Y:S05]  /*3190*/  @!P2 BRA `(.L_x_66) ;  /* 0x000000000004a947 */ /* 0x000fea0003800000 */
[----:B------:R0:W5:Y:S02]  /*31a0*/  LDG.E.LTC128B R18, desc[UR56][R6.64+0x80] ;  /* 0x0000803806127981 */ /* 0x000164000c1e1920 */
.L_x_66:
[----:B------:R-:W-:Y:S05]  /*31b0*/  BSYNC B1 ;  /* 0x0000000000017941 */ /* 0x000fea0003800000 */
.L_x_65:
        /* <DEDUP_REMOVED lines=8> */
.L_x_68:
[----:B------:R-:W-:Y:S05]  /*3240*/  BSYNC B1 ;  /* 0x0000000000017941 */ /* 0x000fea0003800000 */
.L_x_67:
        /* <DEDUP_REMOVED lines=8> */
.L_x_70:
[----:B------:R-:W-:Y:S05]  /*32d0*/  BSYNC B1 ;  /* 0x0000000000017941 */ /* 0x000fea0003800000 */
.L_x_69:
[----:B0----5:R-:W-:Y:S01]  /*32e0*/  FMUL R11, R18, R23 ;  /* 0x00000017120b7220 */ /* 0x021fe20000400000 */
[----:B------:R-:W-:Y:S01]  /*32f0*/  ISETP.GT.AND P0, PT, R0, RZ, P2 ;  /* 0x000000ff0000720c */ /* 0x000fe20001704270 */
[----:B------:R-:W-:Y:S02]  /*3300*/  BSSY B1, `(.L_x_71) ;  /* 0x0000005000017945 */ /* 0x000fe40003800000 */
[----:B------:R-:W-:-:S05]  /*3310*/  FFMA R11, R44, R22, R11 ;  /* 0x000000162c0b7223 */ /* 0x000fca000000000b */
[----:B------:R0:W-:Y:S05]  /*3320*/  @P3 STG.E desc[UR56][R4.64+0xa0], R11 ;  /* 0x0000a00b04003986 */ /* 0x0001ea000c101938 */
[----:B------:R-:W-:Y:S05]  /*3330*/  @!P0 BRA `(.L_x_72) ;  /* 0x0000000000048947 */ /* 0x000fea0003800000 */
[----:B------:R0:W5:Y:S02]  /*3340*/  LDG.E.LTC128B R18, desc[UR56][R2.64+0xa4] ;  /* 0x0000a43802127981 */ /* 0x000164000c1e1920 */
.L_x_72:
[----:B------:R-:W-:Y:S05]  /*3350*/  BSYNC B1 ;  /* 0x0000000000017941 */ /* 0x000fea0003800000 */
.L_x_71:
[----:B-----5:R-:W-:Y:S01]  /*3360*/  FMUL R10, R18, R23 ;  /* 0x00000017120a7220 */ /* 0x020fe20000400000 */
[----:B------:R-:W-:Y:S01]  /*3370*/  ISETP.GT.AND P1, PT, R0, 0x8, P1 ;  /* 0x000000080000780c */ /* 0x000fe20000f24270 */
[----:B------:R-:W-:Y:S02]  /*3380*/  BSSY B1, `(.L_x_73) ;  /* 0x0000005000017945 */ /* 0x000fe40003800000 */
[----:B------:R-:W-:-:S05]  /*3390*/  FFMA R45, R45, R22, R10 ;  /* 0x000000162d2d7223 */ /* 0x000fca000000000a */
[----:B------:R0:W-:Y:S05]  /*33a0*/  @P0 STG.E desc[UR56][R4.64+0xa4], R45 ;  /* 0x0000a42d04000986 */ /* 0x0001ea000c101938 */
[----:B------:R-:W-:Y:S05]  /*33b0*/  @!P1 BRA `(.L_x_74) ;  /* 0x0000000000049947 */ /* 0x000fea0003800000 */
[----:B------:R0:W5:Y:S02]  /*33c0*/  LDG.E.LTC128B R18, desc[UR56][R6.64+0xa0] ;  /* 0x0000a03806127981 */ /* 0x000164000c1e1920 */
.L_x_74:
[----:B------:R-:W-:Y:S05]  /*33d0*/  BSYNC B1 ;  /* 0x0000000000017941 */ /* 0x000fea0003800000 */
.L_x_73:
        /* <DEDUP_REMOVED lines=8> */
.L_x_76:
[----:B------:R-:W-:Y:S05]  /*3460*/  BSYNC B1 ;  /* 0x0000000000017941 */ /* 0x000fea0003800000 */
.L_x_75:
        /* <DEDUP_REMOVED lines=8> */
.L_x_78:
[----:B------:R-:W-:Y:S05]  /*34f0*/  BSYNC B1 ;  /* 0x0000000000017941 */ /* 0x000fea0003800000 */
.L_x_77:
[----:B0----5:R-:W-:Y:S01]  /*3500*/  FMUL R11, R18, R23 ;  /* 0x00000017120b7220 */ /* 0x021fe20000400000 */
[----:B------:R-:W-:Y:S01]  /*3510*/  ISETP.GT.AND P2, PT, R0, RZ, P1 ;  /* 0x000000ff0000720c */ /* 0x000fe20000f44270 */
[----:B------:R-:W-:Y:S02]  /*3520*/  BSSY B1, `(.L_x_79) ;  /* 0x0000005000017945 */ /* 0x000fe40003800000 */
[----:B------:R-:W-:-:S05]  /*3530*/  FFMA R11, R48, R22, R11 ;  /* 0x00000016300b7223 */ /* 0x000fca000000000b */
[----:B------:R0:W-:Y:S05]  /*3540*/  @P3 STG.E desc[UR56][R4.64+0xc0], R11 ;  /* 0x0000c00b04003986 */ /* 0x0001ea000c101938 */
[----:B------:R-:W-:Y:S05]  /*3550*/  @!P2 BRA `(.L_x_80) ;  /* 0x000000000004a947 */ /* 0x000fea0003800000 */
[----:B------:R0:W5:Y:S02]  /*3560*/  LDG.E.LTC128B R18, desc[UR56][R2.64+0xc4] ;  /* 0x0000c43802127981 */ /* 0x000164000c1e1920 */
.L_x_80:
[----:B------:R-:W-:Y:S05]  /*3570*/  BSYNC B1 ;  /* 0x0000000000017941 */ /* 0x000fea0003800000 */
.L_x_79:
[----:B-----5:R-:W-:Y:S01]  /*3580*/  FMUL R10, R18, R23 ;  /* 0x00000017120a7220 */ /* 0x020fe20000400000 */
[----:B------:R-:W-:Y:S01]  /*3590*/  ISETP.GT.AND P0, PT, R0, 0x8, P0 ;  /* 0x000000080000780c */ /* 0x000fe20000704270 */
[----:B------:R-:W-:Y:S02]  /*35a0*/  BSSY B1, `(.L_x_81) ;  /* 0x0000005000017945 */ /* 0x000fe40003800000 */
[----:B------:R-:W-:-:S05]  /*35b0*/  FFMA R49, R49, R22, R10 ;  /* 0x0000001631317223 */ /* 0x000fca000000000a */
[----:B------:R0:W-:Y:S05]  /*35c0*/  @P2 STG.E desc[UR56][R4.64+0xc4], R49 ;  /* 0x0000c43104002986 */ /* 0x0001ea000c101938 */
[----:B------:R-:W-:Y:S05]  /*35d0*/  @!P0 BRA `(.L_x_82) ;  /* 0x0000000000048947 */ /* 0x000fea0003800000 */
[----:B------:R0:W5:Y:S02]  /*35e0*/  LDG.E.LTC128B R18, desc[UR56][R6.64+0xc0] ;  /* 0x0000c03806127981 */ /* 0x000164000c1e1920 */
.L_x_82:
[----:B------:R-:W-:Y:S05]  /*35f0*/  BSYNC B1 ;  /* 0x0000000000017941 */ /* 0x000fea0003800000 */
.L_x_81:
        /* <DEDUP_REMOVED lines=8> */
.L_x_84:
[----:B------:R-:W-:Y:S05]  /*3680*/  BSYNC B1 ;  /* 0x0000000000017941 */ /* 0x000fea0003800000 */
.L_x_83:
        /* <DEDUP_REMOVED lines=8> */
.L_x_86:
[----:B------:R-:W-:Y:S05]  /*3710*/  BSYNC B1 ;  /* 0x0000000000017941 */ /* 0x000fea0003800000 */
.L_x_85:
[----:B0----5:R-:W-:Y:S01]  /*3720*/  FMUL R11, R18, R23 ;  /* 0x00000017120b7220 */ /* 0x021fe20000400000 */
[----:B------:R-:W-:Y:S01]  /*3730*/  ISETP.GT.AND P1, PT, R0, RZ, P0 ;  /* 0x000000ff0000720c */ /* 0x000fe20000724270 */
[----:B------:R-:W-:Y:S02]  /*3740*/  BSSY B1, `(.L_x_87) ;  /* 0x0000005000017945 */ /* 0x000fe40003800000 */
[----:B------:R-:W-:-:S05]  /*3750*/  FFMA R11, R52, R22, R11 ;  /* 0x00000016340b7223 */ /* 0x000fca000000000b */
[----:B------:R0:W-:Y:S05]  /*3760*/  @P3 STG.E desc[UR56][R4.64+0xe0], R11 ;  /* 0x0000e00b04003986 */ /* 0x0001ea000c101938 */
[----:B------:R-:W-:Y:S05]  /*3770*/  @!P1 BRA `(.L_x_88) ;  /* 0x0000000000049947 */ /* 0x000fea0003800000 */
[----:B------:R0:W5:Y:S02]  /*3780*/  LDG.E.LTC128B R18, desc[UR56][R2.64+0xe4] ;  /* 0x0000e43802127981 */ /* 0x000164000c1e1920 */
.L_x_88:
[----:B------:R-:W-:Y:S05]  /*3790*/  BSYNC B1 ;  /* 0x0000000000017941 */ /* 0x000fea0003800000 */
.L_x_87:
[----:B01--45:R-:W-:Y:S01]  /*37a0*/  FMUL R2, R18, R23 ;  /* 0x0000001712027220 */ /* 0x033fe20000400000 */
[----:B------:R-:W-:Y:S01]  /*37b0*/  ISETP.GT.AND P2, PT, R0, 0x8, P2 ;  /* 0x000000080000780c */ /* 0x000fe20001744270 */
[----:B------:R-:W-:Y:S02]  /*37c0*/  BSSY B1, `(.L_x_89) ;  /* 0x0000005000017945 */ /* 0x000fe40003800000 */
[----:B------:R-:W-:-:S05]  /*37d0*/  FFMA R53, R53, R22, R2 ;  /* 0x0000001635357223 */ /* 0x000fca0000000002 */
[----:B------:R0:W-:Y:S05]  /*37e0*/  @P1 STG.E desc[UR56][R4.64+0xe4], R53 ;  /* 0x0000e43504001986 */ /* 0x0001ea000c101938 */
[----:B------:R-:W-:Y:S05]  /*37f0*/  @!P2 BRA `(.L_x_90) ;  /* 0x000000000004a947 */ /* 0x000fea0003800000 */
[----:B------:R1:W5:Y:S02]  /*3800*/  LDG.E.LTC128B R18, desc[UR56][R6.64+0xe0] ;  /* 0x0000e03806127981 */ /* 0x000364000c1e1920 */
.L_x_90:
[----:B------:R-:W-:Y:S05]  /*3810*/  BSYNC B1 ;  /* 0x0000000000017941 */ /* 0x000fea0003800000 */
.L_x_89:
[----:B-----5:R-:W-:Y:S01]  /*3820*/  FMUL R3, R18, R23 ;  /* 0x0000001712037220 */ /* 0x020fe20000400000 */
[----:B------:R-:W-:Y:S01]  /*3830*/  @P2 IMAD.MOV.U32 R2, RZ, RZ, R8 ;  /* 0x000000ffff022224 */ /* 0x000fe200078e0008 */
[----:B------:R-:W-:Y:S01]  /*3840*/  ISETP.GT.AND P0, PT, R0, 0x8, P0 ;  /* 0x000000080000780c */ /* 0x000fe20000704270 */
[----:B------:R-:W-:Y:S01]  /*3850*/  BSSY B1, `(.L_x_91) ;  /* 0x0000006000017945 */ /* 0x000fe20003800000 */
[----:B0-2---:R-:W-:Y:S01]  /*3860*/  FFMA R5, R54, R22, R3 ;  /* 0x0000001636057223 */ /* 0x005fe20000000003 */
[----:B------:R-:W-:-:S05]  /*3870*/  @P2 IMAD.MOV.U32 R3, RZ, RZ, R9 ;  /* 0x000000ffff032224 */ /* 0x000fca00078e0009 */
[----:B------:R0:W-:Y:S05]  /*3880*/  @P2 STG.E desc[UR56][R2.64+0xe0], R5 ;  /* 0x0000e00502002986 */ /* 0x0001ea000c101938 */
[----:B------:R-:W-:Y:S05]  /*3890*/  @!P0 BRA `(.L_x_92) ;  /* 0x0000000000048947 */ /* 0x000fea0003800000 */
[----:B------:R2:W5:Y:S02]  /*38a0*/  LDG.E.LTC128B R18, desc[UR56][R6.64+0xe4] ;  /* 0x0000e43806127981 */ /* 0x000564000c1e1920 */
.L_x_92:
[----:B------:R-:W-:Y:S05]  /*38b0*/  BSYNC B1 ;  /* 0x0000000000017941 */ /* 0x000fea0003800000 */
.L_x_91:
[----:B-----5:R-:W-:-:S04]  /*38c0*/  FMUL R18, R18, R23 ;  /* 0x0000001712127220 */ /* 0x020fc80000400000 */
[----:B------:R-:W-:Y:S01]  /*38d0*/  FFMA R55, R55, R22, R18 ;  /* 0x0000001637377223 */ /* 0x000fe20000000012 */
[----:B------:R-:W-:Y:S06]  /*38e0*/  @!P0 BRA `(.L_x_93) ;  /* 0x0000000400e08947 */ /* 0x000fec0003800000 */
[----:B------:R4:W-:Y:S01]  /*38f0*/  STG.E desc[UR56][R8.64+0xe4], R55 ;  /* 0x0000e43708007986 */ /* 0x0009e2000c101938 */
[----:B------:R-:W-:Y:S05]  /*3900*/  BRA `(.L_x_93) ;  /* 0x0000000400d87947 */ /* 0x000fea0003800000 */
.L_x_32:
[----:B------:R-:W-:Y:S01]  /*3910*/  ULDC.64 UR4, c[0x0][0x5c0] ;  /* 0x0001700000047ab9 */ /* 0x000fe20000000a00 */
[----:B------:R-:W-:Y:S01]  /*3920*/  ISETP.GT.AND P5, PT, R70, 0x1, PT ;  /* 0x000000014600780c */ /* 0x000fe20003fa4270 */
[-C--:B------:R-:W-:Y:S01]  /*3930*/  FMUL R7, R24, R22.reuse ;  /* 0x0000001618077220 */ /* 0x080fe20000400000 */
[----:B------:R-:W-:Y:S01]  /*3940*/  LEA R2, P1, R66, UR4, 0x2 ;  /* 0x0000000442027c11 */ /* 0x000fe2000f8210ff */
[-C--:B------:R-:W-:Y:S01]  /*3950*/  FMUL R25, R25, R22.reuse ;  /* 0x0000001619197220 */ /* 0x080fe20000400000 */
[----:B------:R-:W-:Y:S01]  /*3960*/  ISETP.GT.AND P3, PT, R0, RZ, P5 ;  /* 0x000000ff0000720c */ /* 0x000fe20002f64270 */
[-C--:B------:R-:W-:Y:S01]  /*3970*/  FMUL R9, R26, R22.reuse ;  /* 0x000000161a097220 */ /* 0x080fe20000400000 */
[----:B------:R-:W-:Y:S01]  /*3980*/  LEA.HI.X R3, R66, UR5, R5, 0x2, P1 ;  /* 0x0000000542037c11 */ /* 0x000fe200088f1405 */
[-C--:B------:R-:W-:Y:S01]  /*3990*/  FMUL R27, R27, R22.reuse ;  /* 0x000000161b1b7220 */ /* 0x080fe20000400000 */
[C---:B------:R-:W-:Y:S01]  /*39a0*/  ISETP.GT.AND P0, PT, R0.reuse, 0x8, P0 ;  /* 0x000000080000780c */ /* 0x040fe20000704270 */
[-C--:B------:R-:W-:Y:S01]  /*39b0*/  FMUL R29, R29, R22.reuse ;  /* 0x000000161d1d7220 */ /* 0x080fe20000400000 */
[----:B------:R-:W-:Y:S01]  /*39c0*/  ISETP.GT.AND P5, PT, R0, 0x8, P5 ;  /* 0x000000080000780c */ /* 0x000fe20002fa4270 */
[----:B------:R0:W-:Y:S01]  /*39d0*/  @P2 STG.E desc[UR56][R2.64], R7 ;  /* 0x0000000702002986 */ /* 0x0001e2000c101938 */
[----:B------:R-:W-:Y:S01]  /*39e0*/  ISETP.GT.AND P2, PT, R70, 0x8, PT ;  /* 0x000000084600780c */ /* 0x000fe20003f44270 */
[-C--:B------:R-:W-:Y:S01]  /*39f0*/  FMUL R11, R30, R22.reuse ;  /* 0x000000161e0b7220 */ /* 0x080fe20000400000 */
[----:B------:R-:W-:Y:S01]  /*3a00*/  SHF.L.U64.HI R5, R61, 0x2, R60 ;  /* 0x000000023d057819 */ /* 0x000fe2000001023c */
[----:B------:R-:W-:Y:S01]  /*3a10*/  FMUL R31, R31, R22 ;  /* 0x000000161f1f7220 */ /* 0x000fe20000400000 */
[----:B------:R-:W-:Y:S01]  /*3a20*/  LEA R4, P6, R61, R2, 0x2 ;  /* 0x000000023d047211 */ /* 0x000fe200078c10ff */
[----:B------:R-:W-:Y:S01]  /*3a30*/  @P3 STG.E desc[UR56][R2.64+0x4], R25 ;  /* 0x0000041902003986 */ /* 0x000fe2000c101938 */
[----:B------:R-:W-:Y:S01]  /*3a40*/  ISETP.GT.AND P1, PT, R70, 0x9, PT ;  /* 0x000000094600780c */ /* 0x000fe20003f24270 */
[-C--:B------:R-:W-:Y:S01]  /*3a50*/  FMUL R33, R33, R22.reuse ;  /* 0x0000001621217220 */ /* 0x080fe20000400000 */
[C---:B------:R-:W-:Y:S01]  /*3a60*/  ISETP.GT.AND P4, PT, R0.reuse, RZ, P2 ;  /* 0x000000ff0000720c */ /* 0x040fe20001784270 */
[----:B------:R-:W-:Y:S01]  /*3a70*/  IMAD.X R5, R5, 0x1, R3, P6 ;  /* 0x0000000105057824 */ /* 0x000fe200030e0603 */
[----:B------:R-:W-:Y:S01]  /*3a80*/  ISETP.GT.AND P3, PT, R0, RZ, P1 ;  /* 0x000000ff0000720c */ /* 0x000fe20000f64270 */
[-C--:B0-----:R-:W-:Y:S01]  /*3a90*/  FMUL R7, R28, R22.reuse ;  /* 0x000000161c077220 */ /* 0x081fe20000400000 */
[----:B------:R-:W-:Y:S01]  /*3aa0*/  ISETP.GT.AND P2, PT, R0, 0x8, P2 ;  /* 0x000000080000780c */ /* 0x000fe20001744270 */
[-C--:B------:R-:W-:Y:S01]  /*3ab0*/  FMUL R35, R35, R22.reuse ;  /* 0x0000001623237220 */ /* 0x080fe20000400000 */
[----:B------:R0:W-:Y:S01]  /*3ac0*/  @P0 STG.E desc[UR56][R4.64], R9 ;  /* 0x0000000904000986 */ /* 0x0001e2000c101938 */
[----:B------:R-:W-:Y:S01]  /*3ad0*/  ISETP.GT.AND P0, PT, R70, 0x10, PT ;  /* 0x000000104600780c */ /* 0x000fe20003f04270 */
[-C--:B------:R-:W-:Y:S01]  /*3ae0*/  FMUL R37, R37, R22.reuse ;  /* 0x0000001625257220 */ /* 0x080fe20000400000 */
[----:B------:R-:W-:Y:S01]  /*3af0*/  ISETP.GT.AND P1, PT, R0, 0x8, P1 ;  /* 0x000000080000780c */ /* 0x000fe20000f24270 */
[----:B------:R-:W-:Y:S01]  /*3b00*/  @P5 STG.E desc[UR56][R4.64+0x4], R27 ;  /* 0x0000041b04005986 */ /* 0x000fe2000c101938 */
[----:B------:R-:W-:Y:S01]  /*3b10*/  ISETP.GT.AND P5, PT, R70, 0x11, PT ;  /* 0x000000114600780c */ /* 0x000fe20003fa4270 */
[-C--:B------:R-:W-:Y:S01]  /*3b20*/  FMUL R39, R39, R22.reuse ;  /* 0x0000001627277220 */ /* 0x080fe20000400000 */
[-C--:B------:R-:W-:Y:S01]  /*3b30*/  FMUL R41, R41, R22.reuse ;  /* 0x0000001629297220 */ /* 0x080fe20000400000 */
[----:B------:R1:W-:Y:S01]  /*3b40*/  @P4 STG.E desc[UR56][R2.64+0x20], R7 ;  /* 0x0000200702004986 */ /* 0x0003e2000c101938 */
[C---:B------:R-:W-:Y:S01]  /*3b50*/  ISETP.GT.AND P4, PT, R0.reuse, RZ, P0 ;  /* 0x000000ff0000720c */ /* 0x040fe20000784270 */
[-C--:B------:R-:W-:Y:S01]  /*3b60*/  FMUL R43, R43, R22.reuse ;  /* 0x000000162b2b7220 */ /* 0x080fe20000400000 */
[-C--:B------:R-:W-:Y:S01]  /*3b70*/  FMUL R45, R45, R22.reuse ;  /* 0x000000162d2d7220 */ /* 0x080fe20000400000 */
[----:B------:R-:W-:Y:S01]  /*3b80*/  @P3 STG.E desc[UR56][R2.64+0x24], R29 ;  /* 0x0000241d02003986 */ /* 0x000fe2000c101938 */
[----:B------:R-:W-:Y:S01]  /*3b90*/  ISETP.GT.AND P3, PT, R0, RZ, P5 ;  /* 0x000000ff0000720c */ /* 0x000fe20002f64270 */
[-C--:B0-----:R-:W-:Y:S01]  /*3ba0*/  FMUL R9, R32, R22.reuse ;  /* 0x0000001620097220 */ /* 0x081fe20000400000 */
[-C--:B------:R-:W-:Y:S01]  /*3bb0*/  FMUL R47, R47, R22.reuse ;  /* 0x000000162f2f7220 */ /* 0x080fe20000400000 */
[----:B------:R0:W-:Y:S01]  /*3bc0*/  @P2 STG.E desc[UR56][R4.64+0x20], R11 ;  /* 0x0000200b04002986 */ /* 0x0001e2000c101938 */
[----:B------:R-:W-:Y:S01]  /*3bd0*/  ISETP.GT.AND P2, PT, R0, 0x8, P5 ;  /* 0x000000080000780c */ /* 0x000fe20002f44270 */
[-C--:B------:R-:W-:Y:S01]  /*3be0*/  FMUL R49, R49, R22.reuse ;  /* 0x0000001631317220 */ /* 0x080fe20000400000 */
[----:B------:R-:W-:Y:S01]  /*3bf0*/  ISETP.GT.AND P5, PT, R70, 0x18, PT ;  /* 0x000000184600780c */ /* 0x000fe20003fa4270 */
[----:B------:R-:W-:Y:S01]  /*3c00*/  @P1 STG.E desc[UR56][R4.64+0x24], R31 ;  /* 0x0000241f04001986 */ /* 0x000fe2000c101938 */
[----:B------:R-:W-:Y:S01]  /*3c10*/  ISETP.GT.AND P1, PT, R0, 0x8, P0 ;  /* 0x000000080000780c */ /* 0x000fe20000724270 */
[-C--:B-1----:R-:W-:Y:S01]  /*3c20*/  FMUL R7, R34, R22.reuse ;  /* 0x0000001622077220 */ /* 0x082fe20000400000 */
[----:B------:R-:W-:Y:S01]  /*3c30*/  ISETP.GT.AND P0, PT, R70, 0x19, PT ;  /* 0x000000194600780c */ /* 0x000fe20003f04270 */
[----:B------:R1:W-:Y:S01]  /*3c40*/  @P4 STG.E desc[UR56][R2.64+0x40], R9 ;  /* 0x0000400902004986 */ /* 0x0003e2000c101938 */
[C---:B------:R-:W-:Y:S01]  /*3c50*/  ISETP.GT.AND P4, PT, R0.reuse, RZ, P5 ;  /* 0x000000ff0000720c */ /* 0x040fe20002f84270 */
[-C--:B------:R-:W-:Y:S01]  /*3c60*/  FMUL R51, R51, R22.reuse ;  /* 0x0000001633337220 */ /* 0x080fe20000400000 */
[C---:B------:R-:W-:Y:S01]  /*3c70*/  ISETP.GT.AND P5, PT, R0.reuse, 0x8, P5 ;  /* 0x000000080000780c */ /* 0x040fe20002fa4270 */
[----:B------:R-:W-:Y:S01]  /*3c80*/  @P3 STG.E desc[UR56][R2.64+0x44], R33 ;  /* 0x0000442102003986 */ /* 0x000fe2000c101938 */
[----:B------:R-:W-:Y:S01]  /*3c90*/  ISETP.GT.AND P3, PT, R0, RZ, P0 ;  /* 0x000000ff0000720c */ /* 0x000fe20000764270 */
[-C--:B0-----:R-:W-:Y:S01]  /*3ca0*/  FMUL R11, R38, R22.reuse ;  /* 0x00000016260b7220 */ /* 0x081fe20000400000 */
[----:B------:R-:W-:Y:S01]  /*3cb0*/  ISETP.GT.AND P0, PT, R0, 0x8, P0 ;  /* 0x000000080000780c */ /* 0x000fe20000704270 */
[-C--:B------:R-:W-:Y:S01]  /*3cc0*/  FMUL R53, R53, R22.reuse ;  /* 0x0000001635357220 */ /* 0x080fe20000400000 */
[-C--:B------:R-:W-:Y:S01]  /*3cd0*/  FMUL R55, R55, R22.reuse ;  /* 0x0000001637377220 */ /* 0x080fe20000400000 */
[----:B------:R0:W-:Y:S01]  /*3ce0*/  @P1 STG.E desc[UR56][R4.64+0x40], R7 ;  /* 0x0000400704001986 */ /* 0x0001e2000c101938 */
[----:B------:R-:W-:Y:S01]  /*3cf0*/  ISETP.GT.AND P1, PT, R70, 0x20, PT ;  /* 0x000000204600780c */ /* 0x000fe20003f24270 */
[----:B-1----:R-:W-:-:S02]  /*3d00*/  FMUL R9, R36, R22 ;  /* 0x0000001624097220 */ /* 0x002fc40000400000 */
[----:B------:R-:W-:Y:S01]  /*3d10*/  @P2 STG.E desc[UR56][R4.64+0x44], R35 ;  /* 0x0000442304002986 */ /* 0x000fe2000c101938 */
[----:B------:R-:W-:-:S03]  /*3d20*/  ISETP.GT.AND P2, PT, R0, RZ, P1 ;  /* 0x000000ff0000720c */ /* 0x000fc60000f44270 */
[----:B------:R1:W-:Y:S01]  /*3d30*/  @P4 STG.E desc[UR56][R2.64+0x60], R9 ;  /* 0x0000600902004986 */ /* 0x0003e2000c101938 */
[----:B------:R-:W-:-:S03]  /*3d40*/  ISETP.GT.AND P4, PT, R70, 0x21, PT ;  /* 0x000000214600780c */ /* 0x000fc60003f84270 */
[----:B------:R-:W-:Y:S01]  /*3d50*/  @P3 STG.E desc[UR56][R2.64+0x64], R37 ;  /* 0x0000642502003986 */ /* 0x000fe2000c101938 */
[----:B------:R-:W-:Y:S01]  /*3d60*/  ISETP.GT.AND P3, PT, R0, RZ, P4 ;  /* 0x000000ff0000720c */ /* 0x000fe20002764270 */
[----:B0-----:R-:W-:Y:S02]  /*3d70*/  FMUL R7, R40, R22 ;  /* 0x0000001628077220 */ /* 0x001fe40000400000 */
[----:B------:R0:W-:Y:S01]  /*3d80*/  @P5 STG.E desc[UR56][R4.64+0x60], R11 ;  /* 0x0000600b04005986 */ /* 0x0001e2000c101938 */
[----:B------:R-:W-:-:S03]  /*3d90*/  ISETP.GT.AND P5, PT, R0, 0x8, P4 ;  /* 0x000000080000780c */ /* 0x000fc600027a4270 */
[----:B------:R-:W-:Y:S01]  /*3da0*/  @P0 STG.E desc[UR56][R4.64+0x64], R39 ;  /* 0x0000642704000986 */ /* 0x000fe2000c101938 */
[----:B------:R-:W-:Y:S01]  /*3db0*/  ISETP.GT.AND P0, PT, R0, 0x8, P1 ;  /* 0x000000080000780c */ /* 0x000fe20000f04270 */
[-C--:B-1----:R-:W-:Y:S01]  /*3dc0*/  FMUL R9, R42, R22.reuse ;  /* 0x000000162a097220 */ /* 0x082fe20000400000 */
[C---:B------:R-:W-:Y:S01]  /*3dd0*/  ISETP.GT.AND P1, PT, R70.reuse, 0x28, PT ;  /* 0x000000284600780c */ /* 0x040fe20003f24270 */
[----:B------:R1:W-:Y:S01]  /*3de0*/  @P2 STG.E desc[UR56][R2.64+0x80], R7 ;  /* 0x0000800702002986 */ /* 0x0003e2000c101938 */
[----:B------:R-:W-:Y:S02]  /*3df0*/  ISETP.GT.AND P2, PT, R70, 0x29, PT ;  /* 0x000000294600780c */ /* 0x000fe40003f44270 */
[C---:B------:R-:W-:Y:S01]  /*3e00*/  ISETP.GT.AND P4, PT, R0.reuse, RZ, P1 ;  /* 0x000000ff0000720c */ /* 0x040fe20000f84270 */
[----:B------:R-:W-:Y:S01]  /*3e10*/  @P3 STG.E desc[UR56][R2.64+0x84], R41 ;  /* 0x0000842902003986 */ /* 0x000fe2000c101938 */
[----:B------:R-:W-:Y:S01]  /*3e20*/  ISETP.GT.AND P3, PT, R0, RZ, P2 ;  /* 0x000000ff0000720c */ /* 0x000fe20001764270 */
[----:B0-----:R-:W-:Y:S01]  /*3e30*/  FMUL R11, R48, R22 ;  /* 0x00000016300b7220 */ /* 0x001fe20000400000 */
[----:B------:R-:W-:-:S02]  /*3e40*/  ISETP.GT.AND P1, PT, R0, 0x8, P1 ;  /* 0x000000080000780c */ /* 0x000fc40000f24270 */
[----:B------:R-:W-:Y:S01]  /*3e50*/  ISETP.GT.AND P2, PT, R0, 0x8, P2 ;  /* 0x000000080000780c */ /* 0x000fe20001744270 */
[----:B------:R0:W-:Y:S01]  /*3e60*/  @P0 STG.E desc[UR56][R4.64+0x80], R9 ;  /* 0x0000800904000986 */ /* 0x0001e2000c101938 */
[----:B------:R-:W-:Y:S01]  /*3e70*/  ISETP.GT.AND P0, PT, R70, 0x30, PT ;  /* 0x000000304600780c */ /* 0x000fe20003f04270 */
[----:B-1----:R-:W-:Y:S02]  /*3e80*/  FMUL R7, R44, R22 ;  /* 0x000000162c077220 */ /* 0x002fe40000400000 */
[----:B------:R-:W-:Y:S01]  /*3e90*/  @P5 STG.E desc[UR56][R4.64+0x84], R43 ;  /* 0x0000842b04005986 */ /* 0x000fe2000c101938 */
[----:B------:R-:W-:Y:S02]  /*3ea0*/  ISETP.GT.AND P6, PT, R0, RZ, P0 ;  /* 0x000000ff0000720c */ /* 0x000fe400007c4270 */
[C---:B------:R-:W-:Y:S01]  /*3eb0*/  ISETP.GT.AND P5, PT, R70.reuse, 0x38, PT ;  /* 0x000000384600780c */ /* 0x040fe20003fa4270 */
[----:B------:R1:W-:Y:S01]  /*3ec0*/  @P4 STG.E desc[UR56][R2.64+0xa0], R7 ;  /* 0x0000a00702004986 */ /* 0x0003e2000c101938 */
[----:B------:R-:W-:-:S02]  /*3ed0*/  ISETP.GT.AND P4, PT, R70, 0x39, PT ;  /* 0x000000394600780c */ /* 0x000fc40003f84270 */
[----:B------:R-:W-:Y:S01]  /*3ee0*/  ISETP.GT.AND P0, PT, R0, 0x8, P0 ;  /* 0x000000080000780c */ /* 0x000fe20000704270 */
[----:B0-----:R-:W-:Y:S01]  /*3ef0*/  FMUL R9, R46, R22 ;  /* 0x000000162e097220 */ /* 0x001fe20000400000 */
[----:B------:R-:W-:Y:S01]  /*3f00*/  @P3 STG.E desc[UR56][R2.64+0xa4], R45 ;  /* 0x0000a42d02003986 */ /* 0x000fe2000c101938 */
[----:B------:R-:W-:-:S03]  /*3f10*/  ISETP.GT.AND P3, PT, R70, 0x31, PT ;  /* 0x000000314600780c */ /* 0x000fc60003f64270 */
[----:B------:R0:W-:Y:S01]  /*3f20*/  @P1 STG.E desc[UR56][R4.64+0xa0], R9 ;  /* 0x0000a00904001986 */ /* 0x0001e2000c101938 */
[C---:B------:R-:W-:Y:S02]  /*3f30*/  ISETP.GT.AND P1, PT, R0.reuse, RZ, P3 ;  /* 0x000000ff0000720c */ /* 0x040fe40001f24270 */
[C---:B------:R-:W-:Y:S01]  /*3f40*/  ISETP.GT.AND P3, PT, R0.reuse, 0x8, P3 ;  /* 0x000000080000780c */ /* 0x040fe20001f64270 */
[----:B------:R-:W-:Y:S01]  /*3f50*/  @P2 STG.E desc[UR56][R4.64+0xa4], R47 ;  /* 0x0000a42f04002986 */ /* 0x000fe2000c101938 */
[----:B------:R-:W-:Y:S01]  /*3f60*/  ISETP.GT.AND P2, PT, R0, RZ, P5 ;  /* 0x000000ff0000720c */ /* 0x000fe20002f44270 */
[-C--:B-1----:R-:W-:Y:S01]  /*3f70*/  FMUL R7, R50, R22.reuse ;  /* 0x0000001632077220 */ /* 0x082fe20000400000 */
[C---:B------:R-:W-:Y:S01]  /*3f80*/  ISETP.GT.AND P5, PT, R0.reuse, 0x8, P5 ;  /* 0x000000080000780c */ /* 0x040fe20002fa4270 */
[----:B------:R1:W-:Y:S01]  /*3f90*/  @P6 STG.E desc[UR56][R2.64+0xc0], R11 ;  /* 0x0000c00b02006986 */ /* 0x0003e2000c101938 */
[C---:B------:R-:W-:Y:S02]  /*3fa0*/  ISETP.GT.AND P6, PT, R0.reuse, RZ, P4 ;  /* 0x000000ff0000720c */ /* 0x040fe400027c4270 */
[----:B------:R-:W-:Y:S01]  /*3fb0*/  ISETP.GT.AND P4, PT, R0, 0x8, P4 ;  /* 0x000000080000780c */ /* 0x000fe20002784270 */
[----:B0-----:R-:W-:-:S02]  /*3fc0*/  FMUL R9, R52, R22 ;  /* 0x0000001634097220 */ /* 0x001fc40000400000 */
[----:B------:R-:W-:Y:S04]  /*3fd0*/  @P1 STG.E desc[UR56][R2.64+0xc4], R49 ;  /* 0x0000c43102001986 */ /* 0x000fe8000c101938 */
[----:B------:R-:W-:Y:S01]  /*3fe0*/  @P0 STG.E desc[UR56][R4.64+0xc0], R7 ;  /* 0x0000c00704000986 */ /* 0x000fe2000c101938 */
[----:B-1----:R-:W-:-:S03]  /*3ff0*/  FMUL R11, R54, R22 ;  /* 0x00000016360b7220 */ /* 0x002fc60000400000 */
[----:B------:R-:W-:Y:S04]  /*4000*/  @P3 STG.E desc[UR56][R4.64+0xc4], R51 ;  /* 0x0000c43304003986 */ /* 0x000fe8000c101938 */
[----:B------:R-:W-:Y:S04]  /*4010*/  @P2 STG.E desc[UR56][R2.64+0xe0], R9 ;  /* 0x0000e00902002986 */ /* 0x000fe8000c101938 */
[----:B------:R0:W-:Y:S02]  /*4020*/  @P6 STG.E desc[UR56][R2.64+0xe4], R53 ;  /* 0x0000e43502006986 */ /* 0x0001e4000c101938 */
[----:B0-----:R-:W-:-:S02]  /*4030*/  @P5 IMAD.MOV.U32 R2, RZ, RZ, R4 ;  /* 0x000000ffff025224 */ /* 0x001fc400078e0004 */
[----:B------:R-:W-:-:S05]  /*4040*/  @P5 IMAD.MOV.U32 R3, RZ, RZ, R5 ;  /* 0x000000ffff035224 */ /* 0x000fca00078e0005 */
[----:B------:R0:W-:Y:S04]  /*4050*/  @P5 STG.E desc[UR56][R2.64+0xe0], R11 ;  /* 0x0000e00b02005986 */ /* 0x0001e8000c101938 */
[----:B------:R0:W-:Y:S02]  /*4060*/  @P4 STG.E desc[UR56][R4.64+0xe4], R55 ;  /* 0x0000e43704004986 */ /* 0x0001e4000c101938 */
.L_x_93:
[----:B------:R-:W-:Y:S05]  /*4070*/  BSYNC B0 ;  /* 0x0000000000007941 */ /* 0x000fea0003800000 */
.L_x_31:
[----:B0-----:R-:W-:Y:S01]  /*4080*/  IMAD.U32 R2, RZ, RZ, UR54 ;  /* 0x00000036ff027e24 */ /* 0x001fe2000f8e00ff */
[----:B------:R-:W-:Y:S01]  /*4090*/  ULDC.64 UR4, c[0x0][0x650] ;  /* 0x0001940000047ab9 */ /* 0x000fe20000000a00 */
[----:B------:R-:W-:Y:S01]  /*40a0*/  IMAD.U32 R3, RZ, RZ, UR55 ;  /* 0x00000037ff037e24 */ /* 0x000fe2000f8e00ff */
[----:B------:R0:W-:Y:S01]  /*40b0*/  SYNCS.ARRIVE.TRANS64.A1T0 RZ, [R64+UR52], RZ ;  /* 0x000000ff40ff79a7 */ /* 0x0001e20008100034 */
[----:B------:R-:W-:Y:S01]  /*40c0*/  PRMT R0, RZ, 0x7610, R0 ;  /* 0x00007610ff007816 */ /* 0x000fe20000000000 */
[----:B------:R-:W-:Y:S01]  /*40d0*/  IMAD.MOV.U32 R18, RZ, RZ, -0x1 ;  /* 0xffffffffff127424 */ /* 0x000fe200078e00ff */
[----:B------:R-:W-:Y:S01]  /*40e0*/  LEA R16, P0, R2, R16, 0x1 ;  /* 0x0000001002107211 */ /* 0x000fe200078008ff */
[----:B------:R-:W-:Y:S02]  /*40f0*/  IMAD.MOV.U32 R2, RZ, RZ, -0x1 ;  /* 0xffffffffff027424 */ /* 0x000fe400078e00ff */
[----:B------:R-:W-:Y:S01]  /*4100*/  IMAD.MOV.U32 R19, RZ, RZ, -0x1 ;  /* 0xffffffffff137424 */ /* 0x000fe200078e00ff */
[----:B------:R-:W-:-:S02]  /*4110*/  IADD3.X R17, R17, UR36, RZ, P0, !PT ;  /* 0x0000002411117c10 */ /* 0x000fc400087fe4ff */
[----:B------:R-:W-:-:S04]  /*4120*/  ISETP.GE.U32.AND P0, PT, R16, UR4, PT ;  /* 0x0000000410007c0c */ /* 0x000fc8000bf06070 */
[----:B------:R-:W-:-:S13]  /*4130*/  ISETP.GE.U32.AND.EX P0, PT, R17, UR5, PT, P0 ;  /* 0x0000000511007c0c */ /* 0x000fda000bf06100 */
[----:B0-----:R-:W-:Y:S05]  /*4140*/  @P0 BRA `(.L_x_94) ;  /* 0x0000000400700947 */ /* 0x001fea0003800000 */
[----:B------:R-:W0:Y:S01]  /*4150*/  S2UR UR6, SR_CTAID.X ;  /* 0x00000000000679c3 */ /* 0x000e220000002500 */
[----:B------:R-:W-:Y:S01]  /*4160*/  ULDC.64 UR4, c[0x0][0x628] ;  /* 0x00018a0000047ab9 */ /* 0x000fe20000000a00 */
[----:B------:R-:W-:Y:S01]  /*4170*/  ULDC UR7, c[0x0][0x150] ;  /* 0x0000540000077ab9 */ /* 0x000fe20000000800 */
[----:B------:R-:W-:Y:S01]  /*4180*/  ISETP.NE.U32.AND P0, PT, RZ, UR4, PT ;  /* 0x00000004ff007c0c */ /* 0x000fe2000bf05070 */
[----:B------:R-:W-:Y:S01]  /*4190*/  ULDC UR15, c[0x0][0x630] ;  /* 0x00018c00000f7ab9 */ /* 0x000fe20000000800 */
[C---:B------:R-:W-:Y:S02]  /*41a0*/  R2UR UR16, R16.reuse ;  /* 0x00000000101072ca */ /* 0x040fe400000e0000 */
[----:B------:R-:W-:Y:S01]  /*41b0*/  ISETP.NE.AND.EX P0, PT, RZ, UR5, PT, P0 ;  /* 0x00000005ff007c0c */ /* 0x000fe2000bf05300 */
[----:B------:R-:W1:Y:S01]  /*41c0*/  S2UR UR17, SR_CTAID.Y ;  /* 0x00000000001179c3 */ /* 0x000e620000002600 */
[----:B------:R-:W-:Y:S02]  /*41d0*/  R2UR UR12, R16 ;  /* 0x00000000100c72ca */ /* 0x000fe400000e0000 */
[----:B------:R-:W-:-:S02]  /*41e0*/  R2UR UR13, R17 ;  /* 0x00000000110d72ca */ /* 0x000fc400000e0000 */
[----:B0-----:R-:W-:-:S05]  /*41f0*/  I2FP.F32.U32 R0, UR6 ;  /* 0x0000000600007c45 */ /* 0x001fca0008201000 */
[----:B------:R-:W-:Y:S01]  /*4200*/  FMUL R0, R0, UR7 ;  /* 0x0000000700007c20 */ /* 0x000fe20008400000 */
[----:B------:R-:W-:Y:S01]  /*4210*/  ULDC UR7, c[0x0][0x154] ;  /* 0x0000550000077ab9 */ /* 0x000fe20000000800 */
[----:B-1----:R-:W-:-:S04]  /*4220*/  I2FP.F32.U32 R2, UR17 ;  /* 0x0000001100027c45 */ /* 0x002fc80008201000 */
[----:B------:R-:W0:Y:S01]  /*4230*/  F2I.U32.TRUNC.NTZ R0, R0 ;  /* 0x0000000000007305 */ /* 0x000e22000020f000 */
[----:B------:R-:W-:Y:S01]  /*4240*/  FMUL R2, R2, UR7 ;  /* 0x0000000702027c20 */ /* 0x000fe20008400000 */
[----:B------:R-:W-:Y:S06]  /*4250*/  @!P0 BRA `(.L_x_95) ;  /* 0x0000000000308947 */ /* 0x000fec0003800000 */
        /* <DEDUP_REMOVED lines=12> */
.L_x_95:
[----:B------:R-:W-:Y:S01]  /*4320*/  USHF.R.U64 UR8, UR12, UR15, UR13 ;  /* 0x0000000f0c087299 */ /* 0x000fe2000800120d */
[----:B------:R-:W-:Y:S01]  /*4330*/  R2UR UR5, R17 ;  /* 0x00000000110572ca */ /* 0x000fe200000e0000 */
[----:B------:R-:W-:Y:S01]  /*4340*/  USHF.R.U32.HI UR4, URZ, UR15, UR13 ;  /* 0x0000000f3f047299 */ /* 0x000fe2000801160d */
[----:B------:R-:W1:Y:S01]  /*4350*/  F2I.U32.TRUNC.NTZ R2, R2 ;  /* 0x0000000200027305 */ /* 0x000e62000020f000 */
[----:B------:R-:W-:Y:S01]  /*4360*/  UIADD3 UR9, UP0, URZ, -UR8, URZ ;  /* 0x800000083f097290 */ /* 0x000fe2000ff1e03f */
[----:B------:R-:W-:Y:S01]  /*4370*/  ULDC.64 UR10, c[0x0][0x620] ;  /* 0x00018800000a7ab9 */ /* 0x000fe20000000a00 */
[----:B------:R-:W-:Y:S02]  /*4380*/  ULDC UR13, c[0x0][0x608] ;  /* 0x00018200000d7ab9 */ /* 0x000fe40000000800 */
[----:B------:R-:W-:Y:S01]  /*4390*/  UIADD3.X UR4, URZ, ~UR4, URZ, UP0, !UPT ;  /* 0x800000043f047290 */ /* 0x000fe200087fe43f */
[----:B------:R-:W-:Y:S01]  /*43a0*/  ULDC UR22, c[0x0][0x148] ;  /* 0x0000520000167ab9 */ /* 0x000fe20000000800 */
[----:B------:R-:W-:-:S02]  /*43b0*/  ULDC UR20, c[0x0][0x648] ;  /* 0x0001920000147ab9 */ /* 0x000fc40000000800 */
[----:B------:R-:W-:Y:S01]  /*43c0*/  UIMAD UR7, UR4, UR10, URZ ;  /* 0x0000000a040772a4 */ /* 0x000fe2000f8e023f */
[----:B------:R-:W-:Y:S02]  /*43d0*/  ULDC UR21, c[0x0][0x638] ;  /* 0x00018e0000157ab9 */ /* 0x000fe40000000800 */
[----:B------:R-:W-:Y:S01]  /*43e0*/  UMOV UR4, UR16 ;  /* 0x0000001000047c82 */ /* 0x000fe20008000000 */
[----:B------:R-:W-:Y:S02]  /*43f0*/  UIMAD UR7, UR9, UR11, UR7 ;  /* 0x0000000b090772a4 */ /* 0x000fe4000f8e0207 */
[----:B------:R-:W-:Y:S01]  /*4400*/  UIMAD.WIDE.U32 UR4, UR9, UR10, UR4 ;  /* 0x0000000a090472a5 */ /* 0x000fe2000f8e0004 */
[----:B0-----:R-:W-:Y:S01]  /*4410*/  R2UR UR10, R0 ;  /* 0x00000000000a72ca */ /* 0x001fe200000e0000 */
[----:B------:R-:W-:Y:S01]  /*4420*/  ULDC UR16, c[0x0][0x658] ;  /* 0x0001960000107ab9 */ /* 0x000fe20000000800 */
[----:B-1----:R-:W-:Y:S01]  /*4430*/  R2UR UR12, R2 ;  /* 0x00000000020c72ca */ /* 0x002fe200000e0000 */
[----:B------:R-:W-:Y:S01]  /*4440*/  UIADD3 UR7, UR5, UR7, URZ ;  /* 0x0000000705077290 */ /* 0x000fe2000fffe03f */
[----:B------:R-:W-:-:S02]  /*4450*/  ULDC UR11, c[0x0][0x144] ;  /* 0x00005100000b7ab9 */ /* 0x000fc40000000800 */
[----:B------:R-:W-:Y:S02]  /*4460*/  ULDC UR5, c[0x0][0x618] ;  /* 0x0001860000057ab9 */ /* 0x000fe40000000800 */
[----:B------:R-:W-:Y:S02]  /*4470*/  USHF.R.U64 UR9, UR4, UR5, UR7 ;  /* 0x0000000504097299 */ /* 0x000fe40008001207 */
[----:B------:R-:W-:-:S03]  /*4480*/  USHF.R.U32.HI UR7, URZ, UR5, UR7 ;  /* 0x000000053f077299 */ /* 0x000fc60008011607 */
[----:B------:R-:W-:Y:S01]  /*4490*/  ULDC.64 UR4, c[0x0][0x640] ;  /* 0x0001900000047ab9 */ /* 0x000fe20000000a00 */
[----:B------:R-:W-:Y:S01]  /*44a0*/  USHF.R.U64 UR15, UR9, UR13, UR7 ;  /* 0x0000000d090f7299 */ /* 0x000fe20008001207 */
[----:B------:R-:W-:Y:S01]  /*44b0*/  ISETP.NE.U32.AND P0, PT, RZ, UR4, PT ;  /* 0x00000004ff007c0c */ /* 0x000fe2000bf05070 */
[----:B------:R-:W-:Y:S02]  /*44c0*/  USHF.R.U32.HI UR7, URZ, UR13, UR7 ;  /* 0x0000000d3f077299 */ /* 0x000fe40008011607 */
[----:B------:R-:W-:Y:S01]  /*44d0*/  UIADD3 UR10, -UR10, URZ, URZ ;  /* 0x0000003f0a0a7290 */ /* 0x000fe2000fffe13f */
[----:B------:R-:W-:Y:S01]  /*44e0*/  ISETP.NE.AND.EX P0, PT, RZ, UR5, PT, P0 ;  /* 0x00000005ff007c0c */ /* 0x000fe2000bf05300 */
[----:B------:R-:W-:Y:S02]  /*44f0*/  USHF.R.U64 UR14, UR15, UR16, UR7 ;  /* 0x000000100f0e7299 */ /* 0x000fe40008001207 */
[----:B------:R-:W-:Y:S02]  /*4500*/  UIADD3 UR18, -UR12, URZ, URZ ;  /* 0x0000003f0c127290 */ /* 0x000fe4000fffe13f */
[----:B------:R-:W-:-:S02]  /*4510*/  USHF.R.U32.HI UR13, URZ, UR16, UR7 ;  /* 0x000000103f0d7299 */ /* 0x000fc40008011607 */
[----:B------:R-:W-:Y:S01]  /*4520*/  UIMAD UR19, UR11, UR10, UR6 ;  /* 0x0000000a0b1372a4 */ /* 0x000fe2000f8e0206 */
[----:B------:R-:W-:-:S05]  /*4530*/  UMOV UR12, UR14 ;  /* 0x0000000e000c7c82 */ /* 0x000fca0008000000 */
[----:B------:R-:W-:Y:S06]  /*4540*/  @!P0 BRA `(.L_x_96) ;  /* 0x0000000000288947 */ /* 0x000fec0003800000 */
        /* <DEDUP_REMOVED lines=10> */
.L_x_96:
[----:B------:R-:W-:Y:S01]  /*45f0*/  UISETP.NE.AND UP0, UPT, UR38, URZ, UPT ;  /* 0x0000003f2600728c */ /* 0x000fe2000bf05270 */
[----:B------:R-:W-:Y:S01]  /*4600*/  IMAD.MOV.U32 R0, RZ, RZ, 0x1 ;  /* 0x00000001ff007424 */ /* 0x000fe200078e00ff */
[----:B------:R-:W-:Y:S01]  /*4610*/  USHF.R.U64 UR4, UR12, UR20, UR13 ;  /* 0x000000140c047299 */ /* 0x000fe2000800120d */
[----:B------:R-:W-:Y:S01]  /*4620*/  IMAD.U32 R19, RZ, RZ, UR8 ;  /* 0x00000008ff137e24 */ /* 0x000fe2000f8e00ff */
[----:B------:R-:W-:Y:S02]  /*4630*/  ULOP3.LUT UR15, UR15, UR45, URZ, 0xc0, !UPT ;  /* 0x0000002d0f0f7292 */ /* 0x000fe4000f8ec03f */
[----:B------:R-:W-:Y:S02]  /*4640*/  UIADD3 UR5, -UR4, URZ, URZ ;  /* 0x0000003f04057290 */ /* 0x000fe4000fffe13f */
[----:B------:R-:W-:Y:S02]  /*4650*/  ULOP3.LUT UR9, UR9, UR42, URZ, 0xc0, !UPT ;  /* 0x0000002a09097292 */ /* 0x000fe4000f8ec03f */
[----:B------:R-:W-:-:S02]  /*4660*/  UIMAD UR4, UR43, UR4, UR15 ;  /* 0x000000042b0472a4 */ /* 0x000fc4000f8e020f */
[----:B------:R-:W-:Y:S02]  /*4670*/  @UP0 UIMAD UR19, UR22, UR18, UR17 ;  /* 0x00000012161302a4 */ /* 0x000fe4000f8e0211 */
[----:B------:R-:W-:Y:S01]  /*4680*/  UIMAD UR14, UR5, UR21, UR14 ;  /* 0x00000015050e72a4 */ /* 0x000fe2000f8e020e */
[----:B------:R-:W-:Y:S02]  /*4690*/  ULDC UR6, c[0x0][0x600] ;  /* 0x0001800000067ab9 */ /* 0x000fe40000000800 */
[----:B------:R-:W-:Y:S01]  /*46a0*/  ULDC UR5, c[0x0][0x610] ;  /* 0x0001840000057ab9 */ /* 0x000fe20000000800 */
[----:B------:R-:W-:Y:S02]  /*46b0*/  UIMAD UR14, UR14, UR6, UR9 ;  /* 0x000000060e0e72a4 */ /* 0x000fe4000f8e0209 */
[----:B------:R-:W-:-:S04]  /*46c0*/  UIMAD UR4, UR4, UR5, UR19 ;  /* 0x00000005040472a4 */ /* 0x000fc8000f8e0213 */
[----:B------:R-:W-:Y:S02]  /*46d0*/  USEL UR5, UR14, UR4, !UP0 ;  /* 0x000000040e057287 */ /* 0x000fe4000c000000 */
[----:B------:R-:W-:-:S04]  /*46e0*/  USEL UR4, UR4, UR14, !UP0 ;  /* 0x0000000e04047287 */ /* 0x000fc8000c000000 */
[----:B------:R-:W-:Y:S02]  /*46f0*/  IMAD.U32 R2, RZ, RZ, UR5 ;  /* 0x00000005ff027e24 */ /* 0x000fe4000f8e00ff */
[----:B------:R-:W-:-:S07]  /*4700*/  IMAD.U32 R18, RZ, RZ, UR4 ;  /* 0x00000004ff127e24 */ /* 0x000fce000f8e00ff */
.L_x_94:
[----:B------:R-:W-:Y:S01]  /*4710*/  UIADD3 UR44, UR49, UR44, URZ ;  /* 0x0000002c312c7290 */ /* 0x000fe2000fffe03f */
[----:B------:R-:W-:Y:S02]  /*4720*/  LOP3.LUT P0, RZ, R0, 0xff, RZ, 0xc0, !PT ;  /* 0x000000ff00ff7812 */ /* 0x000fe4000780c0ff */
[----:B------:R-:W-:Y:S01]  /*4730*/  LOP3.LUT R68, R68, 0x1, RZ, 0x3c, !PT ;  /* 0x0000000144447812 */ /* 0x000fe200078e3cff */
[----:B------:R-:W-:Y:S02]  /*4740*/  USHF.R.U32.HI UR4, URZ, 0x2, UR44 ;  /* 0x000000023f047899 */ /* 0x000fe4000801162c */
[----:B------:R-:W-:Y:S02]  /*4750*/  UISETP.GT.U32.AND UP0, UPT, UR44, 0x3, UPT ;  /* 0x000000032c00788c */ /* 0x000fe4000bf04070 */
[----:B------:R-:W-:Y:S02]  /*4760*/  ULOP3.LUT UR4, UR4, 0x1, URZ, 0xc0, !UPT ;  /* 0x0000000104047892 */ /* 0x000fe4000f8ec03f */
[----:B------:R-:W-:-:S02]  /*4770*/  UISETP.LT.U32.AND UP0, UPT, UR49, 0x4, UP0 ;  /* 0x000000043100788c */ /* 0x000fc40008701070 */
[----:B------:R-:W-:Y:S02]  /*4780*/  UISETP.NE.U32.AND UP1, UPT, UR4, 0x1, UPT ;  /* 0x000000010400788c */ /* 0x000fe4000bf25070 */
[----:B------:R-:W-:Y:S02]  /*4790*/  USEL UR5, URZ, 0x1, !UP0 ;  /* 0x000000013f057887 */ /* 0x000fe4000c000000 */
[----:B------:R-:W-:Y:S02]  /*47a0*/  UISETP.GT.U32.AND UP1, UPT, UR49, 0x3, !UP1 ;  /* 0x000000033100788c */ /* 0x000fe4000cf24070 */
[----:B------:R-:W-:Y:S02]  /*47b0*/  ULOP3.LUT UR44, UR44, 0x3, URZ, 0xc0, !UPT ;  /* 0x000000032c2c7892 */ /* 0x000fe4000f8ec03f */
[----:B------:R-:W-:-:S04]  /*47c0*/  USEL UR4, URZ, 0x1, !UP1 ;  /* 0x000000013f047887 */ /* 0x000fc8000c800000 */
[----:B------:R-:W-:Y:S01]  /*47d0*/  ULOP3.LUT UR46, UR4, UR46, UR5, 0x96, !UPT ;  /* 0x0000002e042e7292 */ /* 0x000fe2000f8e9605 */
[----:B------:R-:W-:Y:S11]  /*47e0*/  @P0 BRA `(.L_x_97) ;  /* 0xffffffcc00ac0947 */ /* 0x000ff6000383ffff */
[----:B------:R-:W-:Y:S05]  /*47f0*/  EXIT ;  /* 0x000000000000794d */ /* 0x000fea0003800000 */
.L_x_12:
[----:B------:R-:W-:-:S08]  /*4800*/  ISETP.NE.AND P0, PT, RZ, UR8, PT ;  /* 0x00000008ff007c0c */ /* 0x000fd0000bf05270 */
[----:B-----5:R-:W0:-:S00]  /*4810*/  USETMAXREG.DEALLOC.CTAPOOL 0x28 ;  /* 0x00000028000079c8 */ /* 0x020e0000080e0500 */
[----:B------:R-:W-:Y:S05]  /*4820*/  @P0 EXIT ;  /* 0x000000000000094d */ /* 0x000fea0003800000 */
[----:B0-----:R-:W-:Y:S01]  /*4830*/  LOP3.LUT P0, RZ, R0, 0xff, RZ, 0xc0, !PT ;  /* 0x000000ff00ff7812 */ /* 0x001fe2000780c0ff */
[----:B------:R-:W-:Y:S02]  /*4840*/  IMAD.MOV.U32 R8, RZ, RZ, 0x1 ;  /* 0x00000001ff087424 */ /* 0x000fe400078e00ff */
[----:B------:R-:W-:-:S10]  /*4850*/  IMAD.MOV.U32 R0, RZ, RZ, RZ ;  /* 0x000000ffff007224 */ /* 0x000fd400078e00ff */
[----:B------:R-:W-:Y:S05]  /*4860*/  @!P0 BRA `(.L_x_98) ;  /* 0x0000000c003c8947 */ /* 0x000fea0003800000 */
[----:B------:R-:W-:Y:S01]  /*4870*/  LOP3.LUT P0, RZ, R4, 0x1f, RZ, 0xc0, !PT ;  /* 0x0000001f04ff7812 */ /* 0x000fe2000780c0ff */
[----:B------:R-:W-:Y:S01]  /*4880*/  ULDC UR5, c[0x0][0x658] ;  /* 0x0001960000057ab9 */ /* 0x000fe20000000800 */
[----:B------:R-:W-:Y:S01]  /*4890*/  UMOV UR6, 0xffffffff ;  /* 0xffffffff00067882 */ /* 0x000fe20000000000 */
[----:B------:R-:W-:Y:S01]  /*48a0*/  BSSY B0, `(.L_x_98) ;  /* 0x00000cb000007945 */ /* 0x000fe20003800000 */
[----:B------:R-:W-:Y:S01]  /*48b0*/  USHF.L.U32 UR6, UR6, UR5, URZ ;  /* 0x0000000506067299 */ /* 0x000fe2000800063f */
[C---:B------:R-:W-:Y:S01]  /*48c0*/  ISETP.NE.AND P3, PT, R3.reuse, RZ, PT ;  /* 0x000000ff0300720c */ /* 0x040fe20003f65270 */
[----:B------:R-:W-:Y:S01]  /*48d0*/  IMAD.MOV.U32 R9, RZ, RZ, 0x1 ;  /* 0x00000001ff097424 */ /* 0x000fe200078e00ff */
[----:B------:R-:W-:Y:S01]  /*48e0*/  ISETP.NE.OR P0, PT, R3, RZ, !P0 ;  /* 0x000000ff0300720c */ /* 0x000fe20004705670 */
[----:B------:R-:W-:Y:S01]  /*48f0*/  IMAD.MOV.U32 R8, RZ, RZ, 0x1 ;  /* 0x00000001ff087424 */ /* 0x000fe200078e00ff */
[----:B------:R-:W-:Y:S01]  /*4900*/  ULDC UR4, c[0x0][0x600] ;  /* 0x0001800000047ab9 */ /* 0x000fe20000000800 */
[----:B------:R-:W-:Y:S01]  /*4910*/  IMAD.MOV.U32 R0, RZ, RZ, RZ ;  /* 0x000000ffff007224 */ /* 0x000fe200078e00ff */
[----:B------:R-:W-:Y:S01]  /*4920*/  UMOV UR7, 0x1 ;  /* 0x0000000100077882 */ /* 0x000fe20000000000 */
[----:B------:R-:W-:-:S02]  /*4930*/  UIADD3 UR13, UR37, 0x1, URZ ;  /* 0x00000001250d7890 */ /* 0x000fc4000fffe03f */
[----:B------:R-:W-:Y:S02]  /*4940*/  ULOP3.LUT UR21, UR40, 0x2, URZ, 0xfc, !UPT ;  /* 0x0000000228157892 */ /* 0x000fe4000f8efc3f */
[----:B------:R-:W-:Y:S02]  /*4950*/  UIADD3 UR4, UR4, -0x1, URZ ;  /* 0xffffffff04047890 */ /* 0x000fe4000fffe03f */
[----:B------:R-:W-:Y:S02]  /*4960*/  USHF.L.U32 UR5, UR7, UR5, URZ ;  /* 0x0000000507057299 */ /* 0x000fe4000800063f */
[----:B------:R-:W-:Y:S01]  /*4970*/  ULOP3.LUT UR6, URZ, UR6, URZ, 0x33, !UPT ;  /* 0x000000063f067292 */ /* 0x000fe2000f8e333f */
[----:B------:R-:W-:-:S11]  /*4980*/  ULDC.64 UR30, c[0x0][0x198] ;  /* 0x00006600001e7ab9 */ /* 0x000fd60000000a00 */
.L_x_110:
[----:B------:R-:W-:-:S03]  /*4990*/  UMOV UR7, 0xffffffff ;  /* 0xffffffff00077882 */ /* 0x000fc60000000000 */
[----:B------:R-:W-:Y:S05]  /*49a0*/  BRA.DIV UR7, `(.L_x_99) ;  /* 0x0000001207047947 */ /* 0x000fea000b800000 */
[----:B------:R-:W-:-:S13]  /*49b0*/  ELECT P6, URZ, PT ;  /* 0x00000000003f782f */ /* 0x000fda00038c0000 */
.L_x_123:
[----:B------:R-:W0:Y:S01]  /*49c0*/  LDC R3, c[0x0][0x28c] ;  /* 0x0000a300ff037b82 */ /* 0x000e220000000800 */
[----:B------:R-:W-:Y:S01]  /*49d0*/  BSSY B1, `(.L_x_100) ;  /* 0x0000042000017945 */ /* 0x000fe20003800000 */
[----:B0-----:R-:W-:-:S13]  /*49e0*/  ISETP.LT.OR P6, PT, R3, 0x1, !P6 ;  /* 0x000000010300780c */ /* 0x001fda00077c1670 */
[----:B------:R-:W-:Y:S05]  /*49f0*/  @P6 BRA `(.L_x_101) ;  /* 0x0000000000fc6947 */ /* 0x000fea0003800000 */
[----:B------:R-:W-:Y:S02]  /*4a00*/  IMAD.SHL.U32 R6, R2, 0x40, RZ ;  /* 0x0000004002067824 */ /* 0x000fe400078e00ff */
[----:B------:R-:W-:Y:S02]  /*4a10*/  IMAD.SHL.U32 R18, R18, 0x40, RZ ;  /* 0x0000004012127824 */ /* 0x000fe400078e00ff */
[----:B------:R-:W-:Y:S02]  /*4a20*/  IMAD.MOV.U32 R11, RZ, RZ, RZ ;  /* 0x000000ffff0b7224 */ /* 0x000fe400078e00ff */
[----:B------:R-:W-:Y:S02]  /*4a30*/  IMAD.U32 R12, RZ, RZ, UR13 ;  /* 0x0000000dff0c7e24 */ /* 0x000fe4000f8e00ff */
[----:B------:R-:W-:Y:S02]  /*4a40*/  IMAD.MOV.U32 R2, RZ, RZ, R8 ;  /* 0x000000ffff027224 */ /* 0x000fe400078e0008 */
[----:B------:R-:W-:-:S07]  /*4a50*/  IMAD.MOV.U32 R3, RZ, RZ, R0 ;  /* 0x000000ffff037224 */ /* 0x000fce00078e0000 */
.L_x_105:
[----:B------:R-:W0:Y:S01]  /*4a60*/  S2R R5, SR_CgaCtaId ;  /* 0x0000000000057919 */ /* 0x000e220000008800 */
[----:B-1----:R-:W-:-:S04]  /*4a70*/  MOV R4, 0x400 ;  /* 0x0000040000047802 */ /* 0x002fc80000000f00 */
[----:B0-----:R-:W-:Y:S02]  /*4a80*/  LEA R10, R5, R4, 0x18 ;  /* 0x00000004050a7211 */ /* 0x001fe400078ec0ff */
[----:B------:R-:W-:Y:S01]  /*4a90*/  SHF.L.U32 R4, R2, 0x1f, RZ ;  /* 0x0000001f02047819 */ /* 0x000fe200000006ff */
[----:B------:R-:W0:Y:S02]  /*4aa0*/  @!P3 LDC R5, c[0x0][0x500] ;  /* 0x00014000ff05bb82 */ /* 0x000e240000000800 */
[----:B------:R-:W-:-:S04]  /*4ab0*/  IMAD R7, R3, 0x8, R10 ;  /* 0x0000000803077824 */ /* 0x000fc800078e020a */
[----:B------:R-:W1:Y:S02]  /*4ac0*/  SYNCS.PHASECHK.TRANS64.TRYWAIT P1, [R7+URZ+0x20], R4 ;  /* 0x00002004070075a7 */ /* 0x000e64000802017f */
[----:B-1----:R-:W-:Y:S05]  /*4ad0*/  @!P1 BRA `(.L_x_102) ;  /* 0x0000000c00d89947 */ /* 0x002fea0003800000 */
.L_x_124:
[----:B------:R-:W-:Y:S01]  /*4ae0*/  UPRMT UR7, UR21, 0x9910, URZ ;  /* 0x0000991015077896 */ /* 0x000fe2000800003f */
[----:B0-----:R0:W-:Y:S03]  /*4af0*/  @!P3 SYNCS.ARRIVE.TRANS64 RZ, [R7+URZ], R5 ;  /* 0x0000000507ffb9a7 */ /* 0x0011e6000800003f */
[----:B------:R-:W-:-:S06]  /*4b00*/  UISETP.NE.AND UP0, UPT, UR7, 0x2, UPT ;  /* 0x000000020700788c */ /* 0x000fcc000bf05270 */
[----:B------:R-:W-:-:S13]  /*4b10*/  PLOP3.LUT P1, PT, PT, PT, UP0, 0x80, 0x0 ;  /* 0x000000000000781c */ /* 0x000fda0003f2f008 */
[----:B0-----:R-:W-:Y:S05]  /*4b20*/  @P1 BRA `(.L_x_103) ;  /* 0x0000000000041947 */ /* 0x001fea0003800000 */
[----:B------:R-:W-:Y:S01]  /*4b30*/  BPT.TRAP 0x1 ;  /* 0x000000040000795c */ /* 0x000fe20000300000 */
.L_x_103:
[----:B------:R-:W-:Y:S05]  /*4b40*/  @P0 BRA `(.L_x_104) ;  /* 0x0000000000040947 */ /* 0x000fea0003800000 */
[----:B------:R-:W-:Y:S01]  /*4b50*/  BPT.TRAP 0x1 ;  /* 0x000000040000795c */ /* 0x000fe20000300000 */
.L_x_104:
[----:B------:R-:W-:Y:S01]  /*4b60*/  IMAD R10, R3, 0x4000, R10 ;  /* 0x00004000030a7824 */ /* 0x000fe200078e020a */
[----:B------:R-:W-:Y:S01]  /*4b70*/  R2UR UR34, R11 ;  /* 0x000000000b2272ca */ /* 0x000fe200000e0000 */
[----:B------:R-:W-:Y:S01]  /*4b80*/  VIADD R12, R12, 0xffffffff ;  /* 0xffffffff0c0c7836 */ /* 0x000fe20000000000 */
[----:B------:R-:W-:Y:S01]  /*4b90*/  R2UR UR33, R7 ;  /* 0x00000000072172ca */ /* 0x000fe200000e0000 */
[----:B------:R-:W-:Y:S01]  /*4ba0*/  UIADD3 UR14, UP0, UR30, 0xf0, URZ ;  /* 0x000000f01e0e7890 */ /* 0x000fe2000ff1e03f */
[----:B------:R-:W-:Y:S01]  /*4bb0*/  R2UR UR8, R10 ;  /* 0x000000000a0872ca */ /* 0x000fe200000e0000 */
[----:B------:R-:W-:Y:S01]  /*4bc0*/  UIADD3 UR42, UP1, UR30, 0x1f0, URZ ;  /* 0x000001f01e2a7890 */ /* 0x000fe2000ff3e03f */
[----:B------:R-:W-:Y:S01]  /*4bd0*/  R2UR UR35, R18 ;  /* 0x00000000122372ca */ /* 0x000fe200000e0000 */
[----:B------:R-:W-:Y:S01]  /*4be0*/  UIADD3.X UR15, URZ, UR31, URZ, UP0, !UPT ;  /* 0x0000001f3f0f7290 */ /* 0x000fe200087fe43f */
[----:B------:R-:W-:Y:S01]  /*4bf0*/  R2UR UR36, R19 ;  /* 0x00000000132472ca */ /* 0x000fe200000e0000 */
[----:B------:R-:W-:Y:S01]  /*4c00*/  UIADD3.X UR43, URZ, UR31, URZ, UP1, !UPT ;  /* 0x0000001f3f2b7290 */ /* 0x000fe20008ffe43f */
[----:B------:R-:W-:Y:S01]  /*4c10*/  R2UR UR19, R6 ;  /* 0x00000000061372ca */ /* 0x000fe200000e0000 */
[----:B------:R-:W-:Y:S01]  /*4c20*/  VIADD R3, R3, 0x1 ;  /* 0x0000000103037836 */ /* 0x000fe20000000000 */
[----:B------:R-:W-:Y:S01]  /*4c30*/  ISETP.GT.AND P2, PT, R12, 0x1, PT ;  /* 0x000000010c00780c */ /* 0x000fe20003f44270 */
[----:B------:R-:W-:Y:S01]  /*4c40*/  UIADD3 UR26, UR34, 0x20, URZ ;  /* 0x00000020221a7890 */ /* 0x000fe2000fffe03f */
[----:B------:R-:W-:Y:S01]  /*4c50*/  VIADD R11, R11, 0x40 ;  /* 0x000000400b0b7836 */ /* 0x000fe20000000000 */
[----:B------:R-:W-:Y:S01]  /*4c60*/  UMOV UR22, 0x0 ;  /* 0x0000000000167882 */ /* 0x000fe20000000000 */
[----:B------:R-:W-:Y:S01]  /*4c70*/  UMOV UR23, 0x10000000 ;  /* 0x1000000000177882 */ /* 0x000fe20000000000 */
[----:B------:R-:W-:Y:S01]  /*4c80*/  UIADD3 UR32, UR8, 0x180, URZ ;  /* 0x0000018008207890 */ /* 0x000fe2000fffe03f */
[----:B------:R-:W-:Y:S01]  /*4c90*/  ISETP.NE.AND P1, PT, R3, 0x4, PT ;  /* 0x000000040300780c */ /* 0x000fe20003f25270 */
[----:B------:R-:W-:-:S02]  /*4ca0*/  UIADD3 UR24, UR8, 0x2180, URZ ;  /* 0x0000218008187890 */ /* 0x000fc4000fffe03f */
[----:B------:R-:W-:Y:S01]  /*4cb0*/  UIADD3 UR16, UR8, 0x10180, URZ ;  /* 0x0001018008107890 */ /* 0x000fe2000fffe03f */
[----:B------:R-:W-:Y:S01]  /*4cc0*/  SEL R5, RZ, 0x1, P1 ;  /* 0x00000001ff057807 */ /* 0x000fe20000800000 */
[----:B------:R-:W-:Y:S01]  /*4cd0*/  UIADD3 UR8, UR8, 0x12180, URZ ;  /* 0x0001218008087890 */ /* 0x000fe2000fffe03f */
[----:B------:R-:W-:Y:S01]  /*4ce0*/  SEL R3, R3, RZ, P1 ;  /* 0x000000ff03037207 */ /* 0x000fe20000800000 */
[----:B------:R-:W-:Y:S01]  /*4cf0*/  UMOV UR25, UR33 ;  /* 0x0000002100197c82 */ /* 0x000fe20008000000 */
[----:B------:R-:W-:Y:S01]  /*4d00*/  UMOV UR27, UR35 ;  /* 0x00000023001b7c82 */ /* 0x000fe20008000000 */
[----:B------:R-:W-:Y:S01]  /*4d10*/  UMOV UR28, UR36 ;  /* 0x00000024001c7c82 */ /* 0x000fe20008000000 */
[----:B------:R-:W-:Y:S01]  /*4d20*/  UMOV UR17, UR33 ;  /* 0x0000002100117c82 */ /* 0x000fe20008000000 */
[----:B------:R-:W-:Y:S01]  /*4d30*/  UMOV UR18, UR34 ;  /* 0x0000002200127c82 */ /* 0x000fe20008000000 */
[----:B------:R-:W-:Y:S01]  /*4d40*/  UMOV UR20, UR36 ;  /* 0x0000002400147c82 */ /* 0x000fe20008000000 */
[----:B------:R0:W-:Y:S01]  /*4d50*/  UTMALDG.3D [UR32], [UR14], desc[UR22] ;  /* 0x000016200e0075b4 */ /* 0x0001e20008011000 */
[----:B------:R-:W-:Y:S01]  /*4d60*/  UMOV UR9, UR33 ;  /* 0x0000002100097c82 */ /* 0x000fe20008000000 */
[----:B------:R-:W-:Y:S01]  /*4d70*/  UMOV UR11, UR19 ;  /* 0x00000013000b7c82 */ /* 0x000fe20008000000 */
[----:B------:R-:W-:Y:S01]  /*4d80*/  UMOV UR12, UR36 ;  /* 0x00000024000c7c82 */ /* 0x000fe20008000000 */
[----:B------:R-:W-:Y:S01]  /*4d90*/  UMOV UR10, UR26 ;  /* 0x0000001a000a7c82 */ /* 0x000fe20008000000 */
[----:B------:R-:W-:Y:S01]  /*4da0*/  LOP3.LUT R2, R2, R5, RZ, 0x3c, !PT ;  /* 0x0000000502027212 */ /* 0x000fe200078e3cff */
[----:B------:R0:W-:Y:S01]  /*4db0*/  UTMALDG.3D [UR24], [UR14], desc[UR22] ;  /* 0x000016180e0075b4 */ /* 0x0001e20008011000 */
[----:B------:R0:W-:Y:S01]  /*4dc0*/  UTMALDG.3D [UR16], [UR42], desc[UR22] ;  /* 0x000016102a0075b4 */ /* 0x0001e20008011000 */
[----:B------:R0:W-:Y:S02]  /*4dd0*/  UTMALDG.3D [UR8], [UR42], desc[UR22] ;  /* 0x000016082a0075b4 */ /* 0x0001e40008011000 */
[----:B0-----:R-:W-:Y:S05]  /*4de0*/  @P2 BRA `(.L_x_105) ;  /* 0xfffffffc001c2947 */ /* 0x001fea000383ffff */
.L_x_101:
[----:B------:R-:W-:Y:S05]  /*4df0*/  BSYNC B1 ;  /* 0x0000000000017941 */ /* 0x000fea0003800000 */
.L_x_100:
[----:B------:R-:W-:Y:S01]  /*4e00*/  LOP3.LUT P4, RZ, R9, 0xff, RZ, 0xc0, !PT ;  /* 0x000000ff09ff7812 */ /* 0x000fe2000788c0ff */
[----:B------:R-:W-:Y:S01]  /*4e10*/  VIADD R0, R0, UR37 ;  /* 0x0000002500007c36 */ /* 0x000fe20008000000 */
[----:B------:R-:W-:Y:S01]  /*4e20*/  ULDC.64 UR8, c[0x0][0x650] ;  /* 0x0001940000087ab9 */ /* 0x000fe20000000a00 */
[----:B------:R-:W-:Y:S01]  /*4e30*/  BSSY B1, `(.L_x_106) ;  /* 0x000006f000017945 */ /* 0x000fe20003800000 */
[----:B------:R-:W-:Y:S01]  /*4e40*/  IMAD.MOV.U32 R18, RZ, RZ, -0x1 ;  /* 0xffffffffff127424 */ /* 0x000fe200078e00ff */
[----:B------:R-:W-:Y:S01]  /*4e50*/  PRMT R9, RZ, 0x7610, R9 ;  /* 0x00007610ff097816 */ /* 0x000fe20000000009 */
[----:B------:R-:W-:Y:S01]  /*4e60*/  IMAD.MOV.U32 R19, RZ, RZ, -0x1 ;  /* 0xffffffffff137424 */ /* 0x000fe200078e00ff */
[C---:B------:R-:W-:Y:S02]  /*4e70*/  ISETP.GT.U32.AND P1, PT, R0.reuse, 0x3, PT ;  /* 0x000000030000780c */ /* 0x040fe40003f24070 */
[----:B------:R-:W-:Y:S02]  /*4e80*/  SHF.R.U32.HI R2, RZ, 0x2, R0 ;  /* 0x00000002ff027819 */ /* 0x000fe40000011600 */
[----:B------:R-:W-:-:S02]  /*4e90*/  LOP3.LUT R0, R0, 0x3, RZ, 0xc0, !PT ;  /* 0x0000000300007812 */ /* 0x000fc400078ec0ff */
[----:B-1----:R-:W0:Y:S01]  /*4ea0*/  @P4 S2R R4, SR_CgaCtaId ;  /* 0x0000000000044919 */ /* 0x002e220000008800 */
[----:B------:R-:W-:Y:S02]  /*4eb0*/  @P4 MOV R3, 0x400 ;  /* 0x0000040000034802 */ /* 0x000fe40000000f00 */
[----:B------:R-:W-:-:S04]  /*4ec0*/  LOP3.LUT R2, R2, 0x1, RZ, 0xc0, !PT ;  /* 0x0000000102027812 */ /* 0x000fc800078ec0ff */
[----:B------:R-:W-:Y:S02]  /*4ed0*/  ISETP.NE.U32.AND P2, PT, R2, 0x1, PT ;  /* 0x000000010200780c */ /* 0x000fe40003f45070 */
[----:B0-----:R-:W-:Y:S01]  /*4ee0*/  @P4 LEA R3, R4, R3, 0x18 ;  /* 0x0000000304034211 */ /* 0x001fe200078ec0ff */
[----:B------:R-:W-:-:S03]  /*4ef0*/  IMAD.U32 R4, RZ, RZ, UR37 ;  /* 0x00000025ff047e24 */ /* 0x000fc6000f8e00ff */
[----:B------:R0:W-:Y:S01]  /*4f00*/  @P4 SYNCS.ARRIVE.TRANS64.A1T0 RZ, [R3+URZ+0x78], RZ ;  /* 0x000078ff03ff49a7 */ /* 0x0001e2000810003f */
[----:B------:R-:W-:Y:S02]  /*4f10*/  IADD3 R16, P4, R16, UR54, RZ ;  /* 0x0000003610107c10 */ /* 0x000fe4000ff9e0ff */
[----:B------:R-:W-:Y:S02]  /*4f20*/  ISETP.LT.U32.AND P1, PT, R4, 0x4, P1 ;  /* 0x000000040400780c */ /* 0x000fe40000f21070 */
[----:B------:R-:W-:Y:S02]  /*4f30*/  IADD3.X R17, R17, UR39, RZ, P4, !PT ;  /* 0x0000002711117c10 */ /* 0x000fe4000a7fe4ff */
[----:B------:R-:W-:Y:S02]  /*4f40*/  ISETP.GE.U32.AND P4, PT, R16, UR8, PT ;  /* 0x0000000810007c0c */ /* 0x000fe4000bf86070 */
[----:B0-----:R-:W-:Y:S02]  /*4f50*/  SEL R3, RZ, 0x1, !P1 ;  /* 0x00000001ff037807 */ /* 0x001fe40004800000 */
[----:B------:R-:W-:-:S02]  /*4f60*/  ISETP.GE.U32.AND.EX P1, PT, R17, UR9, PT, P4 ;  /* 0x0000000911007c0c */ /* 0x000fc4000bf26140 */
[----:B------:R-:W-:-:S04]  /*4f70*/  ISETP.GT.U32.AND P2, PT, R4, 0x3, !P2 ;  /* 0x000000030400780c */ /* 0x000fc80005744070 */
[----:B------:R-:W-:-:S04]  /*4f80*/  SEL R2, RZ, 0x1, !P2 ;  /* 0x00000001ff027807 */ /* 0x000fc80005000000 */
[--C-:B------:R-:W-:Y:S01]  /*4f90*/  LOP3.LUT R8, R2, R8, R3.reuse, 0x96, !PT ;  /* 0x0000000802087212 */ /* 0x100fe200078e9603 */
[----:B------:R-:W-:Y:S01]  /*4fa0*/  IMAD.MOV.U32 R2, RZ, RZ, -0x1 ;  /* 0xffffffffff027424 */ /* 0x000fe200078e00ff */
[----:B------:R-:W-:Y:S01]  /*4fb0*/  PRMT R3, RZ, 0x7610, R3 ;  /* 0x00007610ff037816 */ /* 0x000fe20000000003 */
[----:B------:R-:W-:Y:S06]  /*4fc0*/  @P1 BRA `(.L_x_107) ;  /* 0x0000000400541947 */ /* 0x000fec0003800000 */
[----:B------:R-:W0:Y:S01]  /*4fd0*/  S2UR UR7, SR_CTAID.X ;  /* 0x00000000000779c3 */ /* 0x000e220000002500 */
[----:B------:R-:W-:Y:S01]  /*4fe0*/  ULDC.64 UR8, c[0x0][0x628] ;  /* 0x00018a0000087ab9 */ /* 0x000fe20000000a00 */
[----:B------:R-:W-:Y:S01]  /*4ff0*/  ULDC UR10, c[0x0][0x150] ;  /* 0x00005400000a7ab9 */ /* 0x000fe20000000800 */
[----:B------:R-:W-:Y:S01]  /*5000*/  ISETP.NE.U32.AND P1, PT, RZ, UR8, PT ;  /* 0x00000008ff007c0c */ /* 0x000fe2000bf25070 */
[----:B------:R-:W-:Y:S01]  /*5010*/  ULDC UR11, c[0x0][0x630] ;  /* 0x00018c00000b7ab9 */ /* 0x000fe20000000800 */
[----:B------:R-:W-:Y:S01]  /*5020*/  ULDC UR14, c[0x0][0x154] ;  /* 0x00005500000e7ab9 */ /* 0x000fe20000000800 */
[----:B------:R-:W-:Y:S01]  /*5030*/  IMAD.MOV.U32 R2, RZ, RZ, R16 ;  /* 0x000000ffff027224 */ /* 0x000fe200078e0010 */
[----:B------:R-:W-:Y:S01]  /*5040*/  ISETP.NE.AND.EX P1, PT, RZ, UR9, PT, P1 ;  /* 0x00000009ff007c0c */ /* 0x000fe2000bf25310 */
[----:B------:R-:W1:Y:S01]  /*5050*/  S2UR UR12, SR_CTAID.Y ;  /* 0x00000000000c79c3 */ /* 0x000e620000002600 */
[----:B0-----:R-:W-:-:S05]  /*5060*/  I2FP.F32.U32 R3, UR7 ;  /* 0x0000000700037c45 */ /* 0x001fca0008201000 */
[----:B------:R-:W-:Y:S01]  /*5070*/  FMUL R10, R3, UR10 ;  /* 0x0000000a030a7c20 */ /* 0x000fe20008400000 */
[----:B------:R-:W-:-:S05]  /*5080*/  IMAD.MOV.U32 R3, RZ, RZ, R17 ;  /* 0x000000ffff037224 */ /* 0x000fca00078e0011 */
[----:B------:R-:W-:Y:S05]  /*5090*/  @!P1 BRA `(.L_x_108) ;  /* 0x0000000000289947 */ /* 0x000fea0003800000 */
[----:B------:R-:W-:Y:S02]  /*50a0*/  ULDC UR10, c[0x0][0x634] ;  /* 0x00018d00000a7ab9 */ /* 0x000fe40000000800 */
[----:B------:R-:W-:-:S05]  /*50b0*/  IADD3 R7, P1, R16, UR10, RZ ;  /* 0x0000000a10077c10 */ /* 0x000fca000ff3e0ff */
[----:B------:R-:W-:-:S04]  /*50c0*/  IMAD.X R11, RZ, RZ, R17, P1 ;  /* 0x000000ffff0b7224 */ /* 0x000fc800008e0611 */
[----:B------:R-:W-:-:S04]  /*50d0*/  IMAD.WIDE.U32 R4, R11, UR8, RZ ;  /* 0x000000080b047c25 */ /* 0x000fc8000f8e00ff */
[----:B------:R-:W-:-:S04]  /*50e0*/  IMAD.WIDE.U32 R4, P1, R7, UR9, R4 ;  /* 0x0000000907047c25 */ /* 0x000fc8000f820004 */
[----:B------:R-:W-:-:S04]  /*50f0*/  IMAD.WIDE.U32 R6, R7, UR8, RZ ;  /* 0x0000000807067c25 */ /* 0x000fc8000f8e00ff */
[----:B------:R-:W-:Y:S01]  /*5100*/  IMAD.X R3, RZ, RZ, RZ, P1 ;  /* 0x000000ffff037224 */ /* 0x000fe200008e06ff */
[----:B------:R-:W-:Y:S01]  /*5110*/  IADD3 RZ, P1, R7, R4, RZ ;  /* 0x0000000407ff7210 */ /* 0x000fe20007f3e0ff */
[----:B------:R-:W-:-:S04]  /*5120*/  IMAD.MOV.U32 R2, RZ, RZ, R5 ;  /* 0x000000ffff027224 */ /* 0x000fc800078e0005 */
[----:B------:R-:W-:-:S08]  /*5130*/  IMAD.WIDE.U32.X R2, R11, UR9, R2, P1 ;  /* 0x000000090b027c25 */ /* 0x000fd000088e0402 */
.L_x_108:
[--C-:B------:R-:W-:Y:S01]  /*5140*/  SHF.R.U64 R19, R2, UR11, R3.reuse ;  /* 0x0000000b02137c19 */ /* 0x100fe20008001203 */
[----:B------:R-:W0:Y:S01]  /*5150*/  F2I.U32.TRUNC.NTZ R10, R10 ;  /* 0x0000000a000a7305 */ /* 0x000e22000020f000 */
[----:B------:R-:W-:Y:S01]  /*5160*/  SHF.R.U32.HI R2, RZ, UR11, R3 ;  /* 0x0000000bff027c19 */ /* 0x000fe20008011603 */
[----:B------:R-:W-:Y:S01]  /*5170*/  ULDC.64 UR8, c[0x0][0x620] ;  /* 0x0001880000087ab9 */ /* 0x000fe20000000a00 */
[----:B------:R-:W-:Y:S01]  /*5180*/  IADD3 R5, P1, RZ, -R19, RZ ;  /* 0x80000013ff057210 */ /* 0x000fe20007f3e0ff */
[----:B------:R-:W2:Y:S01]  /*5190*/  LDC R15, c[0x0][0x610] ;  /* 0x00018400ff0f7b82 */ /* 0x000ea20000000800 */
[----:B-1----:R-:W-:Y:S01]  /*51a0*/  I2FP.F32.U32 R4, UR12 ;  /* 0x0000000c00047c45 */ /* 0x002fe20008201000 */
[----:B------:R-:W-:Y:S01]  /*51b0*/  ULDC UR11, c[0x0][0x658] ;  /* 0x00019600000b7ab9 */ /* 0x000fe20000000800 */
[----:B------:R-:W-:Y:S01]  /*51c0*/  ULDC UR16, c[0x0][0x648] ;  /* 0x0001920000107ab9 */ /* 0x000fe20000000800 */
[----:B------:R-:W-:Y:S02]  /*51d0*/  IMAD.X R2, RZ, RZ, ~R2, P1 ;  /* 0x000000ffff027224 */ /* 0x000fe400008e0e02 */
[----:B------:R-:W-:Y:S01]  /*51e0*/  FMUL R6, R4, UR14 ;  /* 0x0000000e04067c20 */ /* 0x000fe20008400000 */
[----:B------:R-:W-:Y:S01]  /*51f0*/  ULDC.64 UR14, c[0x0][0x640] ;  /* 0x00019000000e7ab9 */ /* 0x000fe20000000a00 */
[----:B------:R-:W-:Y:S01]  /*5200*/  IMAD R4, R2, UR8, RZ ;  /* 0x0000000802047c24 */ /* 0x000fe2000f8e02ff */
[----:B------:R-:W-:Y:S01]  /*5210*/  ISETP.NE.U32.AND P1, PT, RZ, UR14, PT ;  /* 0x0000000eff007c0c */ /* 0x000fe2000bf25070 */
[C---:B------:R-:W-:Y:S01]  /*5220*/  IMAD.WIDE.U32 R2, R5.reuse, UR8, R16 ;  /* 0x0000000805027c25 */ /* 0x040fe2000f8e0010 */
[----:B0-----:R-:W-:Y:S01]  /*5230*/  R2UR UR8, R10 ;  /* 0x000000000a0872ca */ /* 0x001fe200000e0000 */
[----:B------:R-:W0:Y:S01]  /*5240*/  F2I.U32.TRUNC.NTZ R6, R6 ;  /* 0x0000000600067305 */ /* 0x000e22000020f000 */
[----:B------:R-:W-:Y:S01]  /*5250*/  ISETP.NE.AND.EX P1, PT, RZ, UR15, PT, P1 ;  /* 0x0000000fff007c0c */ /* 0x000fe2000bf25310 */
[----:B------:R-:W-:Y:S01]  /*5260*/  IMAD R5, R5, UR9, R4 ;  /* 0x0000000905057c24 */ /* 0x000fe2000f8e0204 */
[----:B------:R-:W-:-:S03]  /*5270*/  ULDC UR9, c[0x0][0x618] ;  /* 0x0001860000097ab9 */ /* 0x000fc60000000800 */
[----:B------:R-:W-:-:S05]  /*5280*/  IMAD.IADD R3, R3, 0x1, R5 ;  /* 0x0000000103037824 */ /* 0x000fca00078e0205 */
[--C-:B------:R-:W-:Y:S02]  /*5290*/  SHF.R.U64 R10, R2, UR9, R3.reuse ;  /* 0x00000009020a7c19 */ /* 0x100fe40008001203 */
[----:B------:R-:W-:Y:S01]  /*52a0*/  SHF.R.U32.HI R3, RZ, UR9, R3 ;  /* 0x00000009ff037c19 */ /* 0x000fe20008011603 */
[----:B------:R-:W-:Y:S01]  /*52b0*/  ULDC UR9, c[0x0][0x608] ;  /* 0x0001820000097ab9 */ /* 0x000fe20000000800 */
[----:B0-----:R-:W-:Y:S02]  /*52c0*/  R2UR UR10, R6 ;  /* 0x00000000060a72ca */ /* 0x001fe400000e0000 */
[--C-:B------:R-:W-:Y:S02]  /*52d0*/  SHF.R.U64 R12, R10, UR9, R3.reuse ;  /* 0x000000090a0c7c19 */ /* 0x100fe40008001203 */
[----:B------:R-:W-:Y:S01]  /*52e0*/  SHF.R.U32.HI R3, RZ, UR9, R3 ;  /* 0x00000009ff037c19 */ /* 0x000fe20008011603 */
[----:B------:R-:W-:-:S03]  /*52f0*/  UIADD3 UR9, -UR8, URZ, URZ ;  /* 0x0000003f08097290 */ /* 0x000fc6000fffe13f */
[--C-:B------:R-:W-:Y:S01]  /*5300*/  SHF.R.U64 R13, R12, UR11, R3.reuse ;  /* 0x0000000b0c0d7c19 */ /* 0x100fe20008001203 */
[----:B------:R-:W-:Y:S01]  /*5310*/  ULDC UR8, c[0x0][0x144] ;  /* 0x0000510000087ab9 */ /* 0x000fe20000000800 */
[----:B------:R-:W-:-:S03]  /*5320*/  SHF.R.U32.HI R3, RZ, UR11, R3 ;  /* 0x0000000bff037c19 */ /* 0x000fc60008011603 */
[----:B------:R-:W-:Y:S01]  /*5330*/  IMAD.MOV.U32 R2, RZ, RZ, R13 ;  /* 0x000000ffff027224 */ /* 0x000fe200078e000d */
[----:B------:R-:W-:Y:S06]  /*5340*/  @!P1 BRA `(.L_x_109) ;  /* 0x0000000000289947 */ /* 0x000fec0003800000 */
        /* <DEDUP_REMOVED lines=10> */
.L_x_109:
[----:B------:R-:W-:Y:S01]  /*53f0*/  UISETP.NE.AND UP0, UPT, UR38, URZ, UPT ;  /* 0x0000003f2600728c */ /* 0x000fe2000bf05270 */
[----:B------:R-:W-:Y:S01]  /*5400*/  SHF.R.U64 R3, R2, UR16, R3 ;  /* 0x0000001002037c19 */ /* 0x000fe20008001203 */
[----:B------:R-:W-:Y:S01]  /*5410*/  UIADD3 UR10, -UR10, URZ, URZ ;  /* 0x0000003f0a0a7290 */ /* 0x000fe2000fffe13f */
[----:B------:R-:W-:Y:S01]  /*5420*/  LOP3.LUT R2, R12, UR6, RZ, 0xc0, !PT ;  /* 0x000000060c027c12 */ /* 0x000fe2000f8ec0ff */
[----:B------:R-:W-:Y:S01]  /*5430*/  UIMAD UR7, UR8, UR9, UR7 ;  /* 0x00000009080772a4 */ /* 0x000fe2000f8e0207 */
[----:B------:R-:W-:Y:S01]  /*5440*/  LOP3.LUT R5, R10, UR4, RZ, 0xc0, !PT ;  /* 0x000000040a057c12 */ /* 0x000fe2000f8ec0ff */
[----:B------:R-:W-:Y:S01]  /*5450*/  IMAD.MOV R4, RZ, RZ, -R3 ;  /* 0x000000ffff047224 */ /* 0x000fe200078e0a03 */
[----:B------:R-:W-:Y:S01]  /*5460*/  ULDC UR8, c[0x0][0x148] ;  /* 0x0000520000087ab9 */ /* 0x000fe20000000800 */
[----:B------:R-:W-:Y:S01]  /*5470*/  IMAD R18, R3, UR5, R2 ;  /* 0x0000000503127c24 */ /* 0x000fe2000f8e0202 */
[----:B------:R-:W-:Y:S01]  /*5480*/  PLOP3.LUT P1, PT, PT, PT, UP0, 0x80, 0x0 ;  /* 0x000000000000781c */ /* 0x000fe20003f2f008 */
[----:B------:R-:W-:Y:S01]  /*5490*/  IMAD.MOV.U32 R3, RZ, RZ, 0x1 ;  /* 0x00000001ff037424 */ /* 0x000fe200078e00ff */
[----:B------:R-:W-:-:S03]  /*54a0*/  @UP0 UIMAD UR7, UR8, UR10, UR12 ;  /* 0x0000000a080702a4 */ /* 0x000fc6000f8e020c */
[----:B------:R-:W-:Y:S02]  /*54b0*/  ULDC UR8, c[0x0][0x638] ;  /* 0x00018e0000087ab9 */ /* 0x000fe40000000800 */
[----:B------:R-:W-:Y:S02]  /*54c0*/  IMAD R2, R4, UR8, R13 ;  /* 0x0000000804027c24 */ /* 0x000fe4000f8e020d */
[----:B--2---:R-:W-:Y:S01]  /*54d0*/  IMAD R18, R18, R15, UR7 ;  /* 0x0000000712127e24 */ /* 0x004fe2000f8e020f */
[----:B------:R-:W-:Y:S02]  /*54e0*/  ULDC UR7, c[0x0][0x600] ;  /* 0x0001800000077ab9 */ /* 0x000fe40000000800 */
[----:B------:R-:W-:-:S05]  /*54f0*/  IMAD R5, R2, UR7, R5 ;  /* 0x0000000702057c24 */ /* 0x000fca000f8e0205 */
[----:B------:R-:W-:Y:S02]  /*5500*/  SEL R2, R5, R18, !P1 ;  /* 0x0000001205027207 */ /* 0x000fe40004800000 */
[----:B------:R-:W-:-:S07]  /*5510*/  SEL R18, R18, R5, !P1 ;  /* 0x0000000512127207 */ /* 0x000fce0004800000 */
.L_x_107:
[----:B------:R-:W-:Y:S05]  /*5520*/  BSYNC B1 ;  /* 0x0000000000017941 */ /* 0x000fea0003800000 */
.L_x_106:
[----:B------:R-:W-:-:S13]  /*5530*/  LOP3.LUT P1, RZ, R3, 0xff, RZ, 0xc0, !PT ;  /* 0x000000ff03ff7812 */ /* 0x000fda000782c0ff */
[----:B------:R-:W-:Y:S05]  /*5540*/  @P1 BRA `(.L_x_110) ;  /* 0xfffffff400101947 */ /* 0x000fea000383ffff */
[----:B------:R-:W-:Y:S05]  /*5550*/  BSYNC B0 ;  /* 0x0000000000007941 */ /* 0x000fea0003800000 */
.L_x_98:
[----:B------:R-:W-:-:S03]  /*5560*/  UMOV UR7, 0xffffffff ;  /* 0xffffffff00077882 */ /* 0x000fc60000000000 */
[----:B------:R-:W-:Y:S05]  /*5570*/  BRA.DIV UR7, `(.L_x_111) ;  /* 0x0000000607447947 */ /* 0x000fea000b800000 */
[----:B------:R-:W-:-:S13]  /*5580*/  ELECT P6, URZ, PT ;  /* 0x00000000003f782f */ /* 0x000fda00038c0000 */
.L_x_127:
[----:B------:R-:W-:Y:S04]  /*5590*/  BSSY B0, `(.L_x_112) ;  /* 0x000002c000007945 */ /* 0x000fe80003800000 */
[----:B------:R-:W-:Y:S05]  /*55a0*/  @!P6 BRA `(.L_x_113) ;  /* 0x0000000000a8e947 */ /* 0x000fea0003800000 */
[----:B------:R-:W-:-:S04]  /*55b0*/  ULOP3.LUT UR7, UR40, 0x2, URZ, 0xfc, !UPT ;  /* 0x0000000228077892 */ /* 0x000fc8000f8efc3f */
[----:B------:R-:W-:-:S06]  /*55c0*/  UISETP.NE.AND UP0, UPT, UR7, 0x3, UPT ;  /* 0x000000030700788c */ /* 0x000fcc000bf05270 */
[----:B------:R-:W-:-:S13]  /*55d0*/  PLOP3.LUT P0, PT, PT, PT, UP0, 0x80, 0x0 ;  /* 0x000000000000781c */ /* 0x000fda0003f0f008 */
[----:B------:R-:W-:Y:S05]  /*55e0*/  @!P0 BRA `(.L_x_114) ;  /* 0x0000000000048947 */ /* 0x000fea0003800000 */
[----:B------:R-:W-:Y:S01]  /*55f0*/  BPT.TRAP 0x1 ;  /* 0x000000040000795c */ /* 0x000fe20000300000 */
.L_x_114:
[----:B------:R-:W0:Y:S01]  /*5600*/  S2R R3, SR_CgaCtaId ;  /* 0x0000000000037919 */ /* 0x000e220000008800 */
[----:B------:R-:W-:-:S04]  /*5610*/  MOV R2, 0x400 ;  /* 0x0000040000027802 */ /* 0x000fc80000000f00 */
[----:B0-----:R-:W-:Y:S02]  /*5620*/  LEA R3, R3, R2, 0x18 ;  /* 0x0000000203037211 */ /* 0x001fe400078ec0ff */
[----:B------:R-:W-:-:S03]  /*5630*/  SHF.L.U32 R2, R8, 0x1f, RZ ;  /* 0x0000001f08027819 */ /* 0x000fc600000006ff */
[----:B------:R-:W-:-:S04]  /*5640*/  VIADD R3, R3, 0x20 ;  /* 0x0000002003037836 */ /* 0x000fc80000000000 */
[C---:B------:R-:W-:Y:S02]  /*5650*/  IMAD R7, R0.reuse, 0x8, R3 ;  /* 0x0000000800077824 */ /* 0x040fe400078e0203 */
[----:B------:R-:W-:Y:S02]  /*5660*/  VIADD R0, R0, 0x1 ;  /* 0x0000000100007836 */ /* 0x000fe40000000000 */
[----:B------:R-:W0:Y:S03]  /*5670*/  SYNCS.PHASECHK.TRANS64.TRYWAIT P0, [R7+URZ], R2 ;  /* 0x00000002070075a7 */ /* 0x000e26000800017f */
[----:B------:R-:W-:-:S04]  /*5680*/  ISETP.NE.AND P1, PT, R0, 0x4, PT ;  /* 0x000000040000780c */ /* 0x000fc80003f25270 */
[----:B------:R-:W-:Y:S02]  /*5690*/  SEL R5, RZ, 0x1, P1 ;  /* 0x00000001ff057807 */ /* 0x000fe40000800000 */
[----:B------:R-:W-:Y:S02]  /*56a0*/  SEL R0, R0, RZ, P1 ;  /* 0x000000ff00007207 */ /* 0x000fe40000800000 */
[----:B------:R-:W-:-:S03]  /*56b0*/  LOP3.LUT R5, R8, R5, RZ, 0x3c, !PT ;  /* 0x0000000508057212 */ /* 0x000fc600078e3cff */
[----:B------:R-:W-:Y:S01]  /*56c0*/  IMAD R9, R0, 0x8, R3 ;  /* 0x0000000800097824 */ /* 0x000fe200078e0203 */
[----:B------:R-:W-:Y:S01]  /*56d0*/  SHF.L.U32 R4, R5, 0x1f, RZ ;  /* 0x0000001f05047819 */ /* 0x000fe200000006ff */
[----:B0-----:R-:W-:Y:S06]  /*56e0*/  @!P0 BRA `(.L_x_115) ;  /* 0x0000000400088947 */ /* 0x001fec0003800000 */
.L_x_128:
[----:B------:R-:W1:Y:S01]  /*56f0*/  SYNCS.PHASECHK.TRANS64.TRYWAIT P0, [R9+URZ], R4 ;  /* 0x00000004090075a7 */ /* 0x000e62000800017f */
[----:B------:R-:W-:-:S05]  /*5700*/  VIADD R0, R0, 0x1 ;  /* 0x0000000100007836 */ /* 0x000fca0000000000 */
[----:B------:R-:W-:-:S04]  /*5710*/  ISETP.NE.AND P1, PT, R0, 0x4, PT ;  /* 0x000000040000780c */ /* 0x000fc80003f25270 */
[----:B0-----:R-:W-:Y:S02]  /*5720*/  SEL R2, RZ, 0x1, P1 ;  /* 0x00000001ff027807 */ /* 0x001fe40000800000 */
[----:B------:R-:W-:Y:S02]  /*5730*/  SEL R0, R0, RZ, P1 ;  /* 0x000000ff00007207 */ /* 0x000fe40000800000 */
[----:B------:R-:W-:-:S03]  /*5740*/  LOP3.LUT R7, R5, R2, RZ, 0x3c, !PT ;  /* 0x0000000205077212 */ /* 0x000fc600078e3cff */
[----:B------:R-:W-:Y:S01]  /*5750*/  IMAD R6, R0, 0x8, R3 ;  /* 0x0000000800067824 */ /* 0x000fe200078e0203 */
[----:B------:R-:W-:Y:S01]  /*5760*/  SHF.L.U32 R5, R7, 0x1f, RZ ;  /* 0x0000001f07057819 */ /* 0x000fe200000006ff */
[----:B-1----:R-:W-:Y:S06]  /*5770*/  @!P0 BRA `(.L_x_116) ;  /* 0x0000000000f88947 */ /* 0x002fec0003800000 */
.L_x_129:
[----:B------:R-:W1:Y:S01]  /*5780*/  SYNCS.PHASECHK.TRANS64.TRYWAIT P0, [R6+URZ], R5 ;  /* 0x00000005060075a7 */ /* 0x000e62000800017f */
[----:B------:R-:W-:-:S05]  /*5790*/  VIADD R0, R0, 0x1 ;  /* 0x0000000100007836 */ /* 0x000fca0000000000 */
[----:B------:R-:W-:-:S04]  /*57a0*/  ISETP.NE.AND P1, PT, R0, 0x4, PT ;  /* 0x000000040000780c */ /* 0x000fc80003f25270 */
[----:B------:R-:W-:Y:S02]  /*57b0*/  SEL R2, RZ, 0x1, P1 ;  /* 0x00000001ff027807 */ /* 0x000fe40000800000 */
[----:B------:R-:W-:Y:S02]  /*57c0*/  SEL R0, R0, RZ, P1 ;  /* 0x000000ff00007207 */ /* 0x000fe40000800000 */
[----:B------:R-:W-:Y:S01]  /*57d0*/  LOP3.LUT R2, R7, R2, RZ, 0x3c, !PT ;  /* 0x0000000207027212 */ /* 0x000fe200078e3cff */
[----:B-1----:R-:W-:Y:S06]  /*57e0*/  @!P0 BRA `(.L_x_117) ;  /* 0x0000000000f08947 */ /* 0x002fec0003800000 */
.L_x_130:
[----:B------:R-:W-:Y:S01]  /*57f0*/  IMAD R3, R0, 0x8, R3 ;  /* 0x0000000800037824 */ /* 0x000fe200078e0203 */
[----:B------:R-:W-:-:S07]  /*5800*/  SHF.L.U32 R0, R2, 0x1f, RZ ;  /* 0x0000001f02007819 */ /* 0x000fce00000006ff */
.L_x_118:
[----:B--2---:R2:W3:Y:S02]  /*5810*/  SYNCS.PHASECHK.TRANS64.TRYWAIT P0, [R3+URZ], R0 ;  /* 0x00000000030075a7 */ /* 0x0044e4000800017f */
[----:B---3--:R-:W-:Y:S05]  /*5820*/  @!P0 NANOSLEEP.SYNCS 0x989680 ;  /* 0x009896800000895d */ /* 0x008fea0003900000 */
[----:B------:R-:W3:Y:S02]  /*5830*/  @!P0 SYNCS.PHASECHK.TRANS64 P0, [R3+URZ], R0 ;  /* 0x00000000030085a7 */ /* 0x000ee4000800007f */
[----:B---3--:R-:W-:Y:S05]  /*5840*/  @!P0 BRA `(.L_x_118) ;  /* 0xfffffffc00f08947 */ /* 0x008fea000383ffff */
.L_x_113:
[----:B------:R-:W-:Y:S05]  /*5850*/  BSYNC B0 ;  /* 0x0000000000007941 */ /* 0x000fea0003800000 */
.L_x_112:
[----:B------:R-:W-:Y:S05]  /*5860*/  EXIT ;  /* 0x000000000000794d */ /* 0x000fea0003800000 */
.L_x_14:
[----:B0-----:R0:W1:Y:S02]  /*5870*/  SYNCS.PHASECHK.TRANS64.TRYWAIT P0, [R63+URZ+-0x8], R0 ;  /* 0xfffff8003f0075a7 */ /* 0x001064000800017f */
[----:B-1----:R-:W-:Y:S05]  /*5880*/  @!P0 NANOSLEEP.SYNCS 0x989680 ;  /* 0x009896800000895d */ /* 0x002fea0003900000 */
[----:B------:R-:W1:Y:S02]  /*5890*/  @!P0 SYNCS.PHASECHK.TRANS64 P0, [R63+URZ+-0x8], R0 ;  /* 0xfffff8003f0085a7 */ /* 0x000e64000800007f */
[----:B-1----:R-:W-:Y:S05]  /*58a0*/  @!P0 BRA `(.L_x_14) ;  /* 0xfffffffc00f08947 */ /* 0x002fea000383ffff */
[----:B------:R-:W-:Y:S05]  /*58b0*/  BRA `(.L_x_119) ;  /* 0xffffffbc00847947 */ /* 0x000fea000383ffff */
.L_x_19:
[----:B-1----:R1:W2:Y:S02]  /*58c0*/  SYNCS.PHASECHK.TRANS64.TRYWAIT P1, [R3+URZ], R0 ;  /* 0x00000000030075a7 */ /* 0x0022a4000802017f */
[----:B--2---:R-:W-:Y:S05]  /*58d0*/  @!P1 NANOSLEEP.SYNCS 0x989680 ;  /* 0x009896800000995d */ /* 0x004fea0003900000 */
[----:B------:R-:W2:Y:S02]  /*58e0*/  @!P1 SYNCS.PHASECHK.TRANS64 P1, [R3+URZ], R0 ;  /* 0x00000000030095a7 */ /* 0x000ea4000802007f */
[----:B--2---:R-:W-:Y:S05]  /*58f0*/  @!P1 BRA `(.L_x_19) ;  /* 0xfffffffc00f09947 */ /* 0x004fea000383ffff */
[----:B------:R-:W-:Y:S05]  /*5900*/  BRA `(.L_x_18) ;  /* 0xffffffbc00f47947 */ /* 0x000fea000383ffff */
.L_x_24:
[----:B-1----:R-:W-:-:S04]  /*5910*/  IMAD.U32 R4, RZ, RZ, UR4 ;  /* 0x00000004ff047e24 */ /* 0x002fc8000f8e00ff */
[----:B------:R1:W2:Y:S03]  /*5920*/  SYNCS.PHASECHK.TRANS64.TRYWAIT P1, [R4+URZ], R3 ;  /* 0x00000003040075a7 */ /* 0x0002a6000802017f */
[----:B--2---:R-:W-:Y:S05]  /*5930*/  @!P1 NANOSLEEP.SYNCS 0x989680 ;  /* 0x009896800000995d */ /* 0x004fea0003900000 */
[----:B------:R-:W2:Y:S02]  /*5940*/  @!P1 SYNCS.PHASECHK.TRANS64 P1, [R4+URZ], R3 ;  /* 0x00000003040095a7 */ /* 0x000ea4000802007f */
[----:B--2---:R-:W-:Y:S05]  /*5950*/  @!P1 BRA `(.L_x_24) ;  /* 0xfffffffc00ec9947 */ /* 0x004fea000383ffff */
[----:B------:R-:W-:Y:S05]  /*5960*/  BRA `(.L_x_23) ;  /* 0xffffffc4001c7947 */ /* 0x000fea000383ffff */
.L_x_30:
[----:B--2---:R2:W3:Y:S02]  /*5970*/  SYNCS.PHASECHK.TRANS64.TRYWAIT P0, [R63+URZ+0x8], R0 ;  /* 0x000008003f0075a7 */ /* 0x0044e4000800017f */
[----:B---3--:R-:W-:Y:S05]  /*5980*/  @!P0 NANOSLEEP.SYNCS 0x989680 ;  /* 0x009896800000895d */ /* 0x008fea0003900000 */
[----:B------:R-:W3:Y:S02]  /*5990*/  @!P0 SYNCS.PHASECHK.TRANS64 P0, [R63+URZ+0x8], R0 ;  /* 0x000008003f0085a7 */ /* 0x000ee4000800007f */
[----:B---3--:R-:W-:Y:S05]  /*59a0*/  @!P0 BRA `(.L_x_30) ;  /* 0xfffffffc00f08947 */ /* 0x008fea000383ffff */
[----:B------:R-:W-:Y:S05]  /*59b0*/  BRA `(.L_x_120) ;  /* 0xffffffc800947947 */ /* 0x000fea000383ffff */
.L_x_99:
[----:B------:R-:W-:Y:S01]  /*59c0*/  BSSY B1, `(.L_x_121) ;  /* 0x0000006000017945 */ /* 0x000fe20003800000 */
[----:B------:R-:W-:-:S07]  /*59d0*/  IMAD.MOV.U32 R15, RZ, RZ, -0x1 ;  /* 0xffffffffff0f7424 */ /* 0x000fce00078e00ff */
[----:B------:R-:W-:Y:S05]  /*59e0*/  WARPSYNC.COLLECTIVE R15, `(.L_x_122) ;  /* 0x000000000f0c7348 */ /* 0x000fea0003c00000 */
[----:B------:R-:W-:Y:S02]  /*59f0*/  ELECT P6, UR62, PT ;  /* 0x00000000003e782f */ /* 0x000fe400038c0000 */
[----:B------:R-:W-:Y:S01]  /*5a00*/  MOV R14, UR62 ;  /* 0x0000003e000e7c02 */ /* 0x000fe20008000f00 */
[----:B------:R-:W-:Y:S10]  /*5a10*/  ENDCOLLECTIVE ;  /* 0x000000000000791b */ /* 0x000ff40003800000 */
.L_x_122:
[----:B------:R-:W-:Y:S05]  /*5a20*/  BSYNC B1 ;  /* 0x0000000000017941 */ /* 0x000fea0003800000 */
.L_x_121:
[----:B------:R-:W-:Y:S05]  /*5a30*/  BRA `(.L_x_123) ;  /* 0xffffffec00e07947 */ /* 0x000fea000383ffff */
.L_x_102:
[----:B-1----:R1:W2:Y:S02]  /*5a40*/  SYNCS.PHASECHK.TRANS64.TRYWAIT P1, [R7+URZ+0x20], R4 ;  /* 0x00002004070075a7 */ /* 0x0022a4000802017f */
[----:B--2---:R-:W-:Y:S05]  /*5a50*/  @!P1 NANOSLEEP.SYNCS 0x989680 ;  /* 0x009896800000995d */ /* 0x004fea0003900000 */
[----:B------:R-:W2:Y:S02]  /*5a60*/  @!P1 SYNCS.PHASECHK.TRANS64 P1, [R7+URZ+0x20], R4 ;  /* 0x00002004070095a7 */ /* 0x000ea4000802007f */
[----:B--2---:R-:W-:Y:S05]  /*5a70*/  @!P1 BRA `(.L_x_102) ;  /* 0xfffffffc00f09947 */ /* 0x004fea000383ffff */
[----:B------:R-:W-:Y:S05]  /*5a80*/  BRA `(.L_x_124) ;  /* 0xfffffff000147947 */ /* 0x000fea000383ffff */
.L_x_111:
[----:B------:R-:W-:Y:S01]  /*5a90*/  BSSY B0, `(.L_x_125) ;  /* 0x0000006000007945 */ /* 0x000fe20003800000 */
[----:B------:R-:W-:-:S07]  /*5aa0*/  IMAD.MOV.U32 R15, RZ, RZ, -0x1 ;  /* 0xffffffffff0f7424 */ /* 0x000fce00078e00ff */
[----:B------:R-:W-:Y:S05]  /*5ab0*/  WARPSYNC.COLLECTIVE R15, `(.L_x_126) ;  /* 0x000000000f0c7348 */ /* 0x000fea0003c00000 */
[----:B------:R-:W-:Y:S02]  /*5ac0*/  ELECT P6, UR62, PT ;  /* 0x00000000003e782f */ /* 0x000fe400038c0000 */
[----:B------:R-:W-:Y:S01]  /*5ad0*/  MOV R14, UR62 ;  /* 0x0000003e000e7c02 */ /* 0x000fe20008000f00 */
[----:B------:R-:W-:Y:S10]  /*5ae0*/  ENDCOLLECTIVE ;  /* 0x000000000000791b */ /* 0x000ff40003800000 */
.L_x_126:
[----:B------:R-:W-:Y:S05]  /*5af0*/  BSYNC B0 ;  /* 0x0000000000007941 */ /* 0x000fea0003800000 */
.L_x_125:
[----:B------:R-:W-:Y:S05]  /*5b00*/  BRA `(.L_x_127) ;  /* 0xfffffff800a07947 */ /* 0x000fea000383ffff */
.L_x_115:
[----:B0-----:R0:W1:Y:S02]  /*5b10*/  SYNCS.PHASECHK.TRANS64.TRYWAIT P0, [R7+URZ], R2 ;  /* 0x00000002070075a7 */ /* 0x001064000800017f */
[----:B-1----:R-:W-:Y:S05]  /*5b20*/  @!P0 NANOSLEEP.SYNCS 0x989680 ;  /* 0x009896800000895d */ /* 0x002fea0003900000 */
[----:B------:R-:W1:Y:S02]  /*5b30*/  @!P0 SYNCS.PHASECHK.TRANS64 P0, [R7+URZ], R2 ;  /* 0x00000002070085a7 */ /* 0x000e64000800007f */
[----:B-1----:R-:W-:Y:S05]  /*5b40*/  @!P0 BRA `(.L_x_115) ;  /* 0xfffffffc00f08947 */ /* 0x002fea000383ffff */
[----:B------:R-:W-:Y:S05]  /*5b50*/  BRA `(.L_x_128) ;  /* 0xfffffff800e47947 */ /* 0x000fea000383ffff */
.L_x_116:
[----:B0-----:R0:W1:Y:S02]  /*5b60*/  SYNCS.PHASECHK.TRANS64.TRYWAIT P0, [R9+URZ], R4 ;  /* 0x00000004090075a7 */ /* 0x001064000800017f */
[----:B-1----:R-:W-:Y:S05]  /*5b70*/  @!P0 NANOSLEEP.SYNCS 0x989680 ;  /* 0x009896800000895d */ /* 0x002fea0003900000 */
[----:B------:R-:W1:Y:S02]  /*5b80*/  @!P0 SYNCS.PHASECHK.TRANS64 P0, [R9+URZ], R4 ;  /* 0x00000004090085a7 */ /* 0x000e64000800007f */
[----:B-1----:R-:W-:Y:S05]  /*5b90*/  @!P0 BRA `(.L_x_116) ;  /* 0xfffffffc00f08947 */ /* 0x002fea000383ffff */
[----:B------:R-:W-:Y:S05]  /*5ba0*/  BRA `(.L_x_129) ;  /* 0xfffffff800f47947 */ /* 0x000fea000383ffff */
.L_x_117:
[----:B-1----:R1:W2:Y:S02]  /*5bb0*/  SYNCS.PHASECHK.TRANS64.TRYWAIT P0, [R6+URZ], R5 ;  /* 0x00000005060075a7 */ /* 0x0022a4000800017f */
[----:B--2---:R-:W-:Y:S05]  /*5bc0*/  @!P0 NANOSLEEP.SYNCS 0x989680 ;  /* 0x009896800000895d */ /* 0x004fea0003900000 */
[----:B------:R-:W2:Y:S02]  /*5bd0*/  @!P0 SYNCS.PHASECHK.TRANS64 P0, [R6+URZ], R5 ;  /* 0x00000005060085a7 */ /* 0x000ea4000800007f */
[----:B--2---:R-:W-:Y:S05]  /*5be0*/  @!P0 BRA `(.L_x_117) ;  /* 0xfffffffc00f08947 */ /* 0x004fea000383ffff */
[----:B------:R-:W-:Y:S05]  /*5bf0*/  BRA `(.L_x_130) ;  /* 0xfffffff800fc7947 */ /* 0x000fea000383ffff */
.L_x_131:
[----:B------:R-:W-:-:S00]  /*5c00*/  BRA `(.L_x_131) ;  /* 0xfffffffc00fc7947 */ /* 0x000fc0000383ffff */
[----:B------:R-:W-:-:S00]  /*5c10*/  NOP ;  /* 0x0000000000007918 */ /* 0x000fc00000000000 */
        /* <DEDUP_REMOVED lines=14> */
.L_x_132:


//--------------------- .nv.global.init           --------------------------
	.section	.nv.global.init,"aw",@progbits
.nv.global.init:
	.type		$str$22,@object
	.size		$str$22,($str$23 - $str$22)
$str$22:
        /*0000*/ 	.byte	0x6b, 0x5f, 0x74, 0x69, 0x6c, 0x65, 0x5f, 0x63, 0x6f, 0x75, 0x6e, 0x74, 0x20, 0x3e, 0x3d, 0x20
        /*0010*/ 	.byte	0x31, 0x00
	.type		$str$23,@object
	.size		$str$23,(__unnamed_1 - $str$23)
$str$23:
        /*0012*/ 	.byte	0x2f, 0x74, 0x6d, 0x70, 0x2f, 0x63, 0x75, 0x74, 0x6c, 0x61, 0x73, 0x73, 0x5f, 0x73, 0x77, 0x65
        /*0022*/ 	.byte	0x65, 0x70, 0x5f, 0x73, 0x72, 0x63, 0x2f, 0x69, 0x6e, 0x63, 0x6c, 0x75, 0x64, 0x65, 0x2f, 0x63
        /*0032*/ 	.byte	0x75, 0x74, 0x6c, 0x61, 0x73, 0x73, 0x2f, 0x67, 0x65, 0x6d, 0x6d, 0x2f, 0x63, 0x6f, 0x6c, 0x6c
        /*0042*/ 	.byte	0x65, 0x63, 0x74, 0x69, 0x76, 0x65, 0x2f, 0x73, 0x6d, 0x39, 0x30, 0x5f, 0x6d, 0x6d, 0x61, 0x5f
        /*0052*/ 	.byte	0x74, 0x6d, 0x61, 0x5f, 0x67, 0x6d, 0x6d, 0x61, 0x5f, 0x73, 0x73, 0x5f, 0x77, 0x61, 0x72, 0x70
        /*0062*/ 	.byte	0x73, 0x70, 0x65, 0x63, 0x69, 0x61, 0x6c, 0x69, 0x7a, 0x65, 0x64, 0x2e, 0x68, 0x70, 0x70, 0x00
	.type		__unnamed_1,@object
	.size		__unnamed_1,(.L_0 - __unnamed_1)
__unnamed_1:
        /*0072*/ 	.byte	0x76, 0x6f, 0x69, 0x64, 0x20, 0x63, 0x75, 0x74, 0x6c, 0x61, 0x73, 0x73, 0x3a, 0x3a, 0x67, 0x65
        /* <DEDUP_REMOVED lines=174> */
        /*0b62*/ 	.byte	0x3a, 0x3a, 0x69, 0x64, 0x65, 0x6e, 0x74, 0x69, 0x74, 0x79, 0x5d, 0x00
.L_0:


//--------------------- .nv.shared._ZN7cutlass13device_kernelINS_4gemm6kernel13GemmUniversalIN4cute5tupleIJiiiiEEENS1_10collective13CollectiveMmaINS1_34MainloopSm90TmaGmmaWarpSpecializedILi4ENS5_IJNS4_1CILi1EEESB_SB_EEENS1_32KernelTmaWarpSpecializedPingpongEEENS5_IJNSA_ILi64EEESF_SF_EEEfNS5_IJlSB_lEEEfSH_NS4_8TiledMMAINS4_8MMA_AtomIJNS4_4SM904GMMA29MMA_64x64x8_F32TF32TF32_SS_TNILNSL_7ScaleInE1ELSN_1EEEEEENS4_6LayoutISC_NS5_IJNSA_ILi0EEESR_SR_EEEEENS5_IJNS4_10UnderscoreESU_SU_EEEEENS4_13SM90_TMA_LOADENS4_14ComposedLayoutINS4_7SwizzleILi3ELi4ELi3EEENS4_18smem_ptr_flag_bitsILi32EEENSQ_INS5_IJNSA_ILi8EEENSA_ILi32EEEEEENS5_IJS14_SB_EEEEEEEvNS4_8identityESX_S18_vS19_EENS_8epilogue10collective6detail29Sm90TmaWarpSpecializedAdapterINS1C_15DefaultEpilogueIfSH_SH_NS1B_6thread17LinearCombinationIfLi1EffLNS1G_9ScaleType4KindE0ELNS_15FloatRoundStyleE2EfEENS1_15EpilogueDefaultEEEEEvvEEEEvNT_6ParamsE --------------------------
	.section	.nv.shared._ZN7cutlass13device_kernelINS_4gemm6kernel13GemmUniversalIN4cute5tupleIJiiiiEEENS1_10collective13CollectiveMmaINS1_34MainloopSm90TmaGmmaWarpSpecializedILi4ENS5_IJNS4_1CILi1EEESB_SB_EEENS1_32KernelTmaWarpSpecializedPingpongEEENS5_IJNSA_ILi64EEESF_SF_EEEfNS5_IJlSB_lEEEfSH_NS4_8TiledMMAINS4_8MMA_AtomIJNS4_4SM904GMMA29MMA_64x64x8_F32TF32TF32_SS_TNILNSL_7ScaleInE1ELSN_1EEEEEENS4_6LayoutISC_NS5_IJNSA_ILi0EEESR_SR_EEEEENS5_IJNS4_10UnderscoreESU_SU_EEEEENS4_13SM90_TMA_LOADENS4_14ComposedLayoutINS4_7SwizzleILi3ELi4ELi3EEENS4_18smem_ptr_flag_bitsILi32EEENSQ_INS5_IJNSA_ILi8EEENSA_ILi32EEEEEENS5_IJS14_SB_EEEEEEEvNS4_8identityESX_S18_vS19_EENS_8epilogue10collective6detail29Sm90TmaWarpSpecializedAdapterINS1C_15DefaultEpilogueIfSH_SH_NS1B_6thread17LinearCombinationIfLi1EffLNS1G_9ScaleType4KindE0ELNS_15FloatRoundStyleE2EfEENS1_15EpilogueDefaultEEEEEvvEEEEvNT_6ParamsE,"aw",@nobits
	.sectionflags	@""
	.align	16
	.zero		1024


//--------------------- .nv.shared.reserved.0     --------------------------
	.section	.nv.shared.reserved.0,"aw",@nobits
	.weak		__nv_reservedSMEM_offset_0_alias
	.size		__nv_reservedSMEM_offset_0_alias, 0, 0
	.other		__nv_reservedSMEM_offset_0_alias,@"STO_CUDA_RESERVED_SHARED STV_DEFAULT"
__nv_reservedSMEM_offset_0_alias:
	.zero		0


//--------------------- .nv.global                --------------------------
	.section	.nv.global,"aw",@nobits
.nv.global:
	.type		_ZN40_INTERNAL_62adcead_4_k_cu_063131f6_154864cute1_E,@object
	.size		_ZN40_INTERNAL_62adcead_4_k_cu_063131f6_154864cute1_E,(_ZN40_INTERNAL_62adcead_4_k_cu_063131f6_154864cuda3std3__45__cpo6cbeginE - _ZN40_INTERNAL_62adcead_4_k_cu_063131f6_154864cute1_E)
_ZN40_INTERNAL_62adcead_4_k_cu_063131f6_154864cute1_E:
	.zero		1
	.type		_ZN40_INTERNAL_62adcead_4_k_cu_063131f6_154864cuda3std3__45__cpo6cbeginE,@object
	.size		_ZN40_INTERNAL_62adcead_4_k_cu_063131f6_154864cuda3std3__45__cpo6cbeginE,(_ZN40_INTERNAL_62adcead_4_k_cu_063131f6_154864cuda3std3__48in_placeE - _ZN40_INTERNAL_62adcead_4_k_cu_063131f6_154864cuda3std3__45__cpo6cbeginE)
_ZN40_INTERNAL_62adcead_4_k_cu_063131f6_154864cuda3std3__45__cpo6cbeginE:
	.zero		1
	.type		_ZN40_INTERNAL_62adcead_4_k_cu_063131f6_154864cuda3std3__48in_placeE,@object
	.size		_ZN40_INTERNAL_62adcead_4_k_cu_063131f6_154864cuda3std3__48in_placeE,(_ZN40_INTERNAL_62adcead_4_k_cu_063131f6_154864cuda3std6ranges3__45__cpo9iter_moveE - _ZN40_INTERNAL_62adcead_4_k_cu_063131f6_154864cuda3std3__48in_placeE)
_ZN40_INTERNAL_62adcead_4_k_cu_063131f6_154864cuda3std3__48in_placeE:
	.zero		1
	.type		_ZN40_INTERNAL_62adcead_4_k_cu_063131f6_154864cuda3std6ranges3__45__cpo9iter_moveE,@object
	.size		_ZN40_INTERNAL_62adcead_4_k_cu_063131f6_154864cuda3std6ranges3__45__cpo9iter_moveE,(_ZN40_INTERNAL_62adcead_4_k_cu_063131f6_154864cuda3std3__45__cpo5beginE - _ZN40_INTERNAL_62adcead_4_k_cu_063131f6_154864cuda3std6ranges3__45__cpo9iter_moveE)
_ZN40_INTERNAL_62adcead_4_k_cu_063131f6_154864cuda3std6ranges3__45__cpo9iter_moveE:
	.zero		1
	.type		_ZN40_INTERNAL_62adcead_4_k_cu_063131f6_154864cuda3std3__45__cpo5beginE,@object
	.size		_ZN40_INTERNAL_62adcead_4_k_cu_063131f6_154864cuda3std3__45__cpo5beginE,(_ZN40_INTERNAL_62adcead_4_k_cu_063131f6_154864cuda3std3__442_GLOBAL__N__62adcead_4_k_cu_063131f6_154866ignoreE - _ZN40_INTERNAL_62adcead_4_k_cu_063131f6_154864cuda3std3__45__cpo5beginE)
_ZN40_INTERNAL_62adcead_4_k_cu_063131f6_154864cuda3std3__45__cpo5beginE:
	.zero		1
	.type		_ZN40_INTERNAL_62adcead_4_k_cu_063131f6_154864cuda3std3__442_GLOBAL__N__62adcead_4_k_cu_063131f6_154866ignoreE,@object
	.size		_ZN40_INTERNAL_62adcead_4_k_cu_063131f6_154864cuda3std3__442_GLOBAL__N__62adcead_4_k_cu_063131f6_154866ignoreE,(_ZN40_INTERNAL_62adcead_4_k_cu_063131f6_154864cute7productE - _ZN40_INTERNAL_62adcead_4_k_cu_063131f6_154864cuda3std3__442_GLOBAL__N__62adcead_4_k_cu_063131f6_154866ignoreE)
_ZN40_INTERNAL_62adcead_4_k_cu_063131f6_154864cuda3std3__442_GLOBAL__N__62adcead_4_k_cu_063131f6_154866ignoreE:
	.zero		1
	.type		_ZN40_INTERNAL_62adcead_4_k_cu_063131f6_154864cute7productE,@object
	.size		_ZN40_INTERNAL_62adcead_4_k_cu_063131f6_154864cute7productE,(_ZN40_INTERNAL_62adcead_4_k_cu_063131f6_154864cuda3std3__45__cpo3endE - _ZN40_INTERNAL_62adcead_4_k_cu_063131f6_154864cute7productE)
_ZN40_INTERNAL_62adcead_4_k_cu_063131f6_154864cute7productE:
	.zero		1
	.type		_ZN40_INTERNAL_62adcead_4_k_cu_063131f6_154864cuda3std3__45__cpo3endE,@object
	.size		_ZN40_INTERNAL_62adcead_4_k_cu_063131f6_154864cuda3std3__45__cpo3endE,(_ZN40_INTERNAL_62adcead_4_k_cu_063131f6_154864cuda3std3__419piecewise_constructE - _ZN40_INTERNAL_62adcead_4_k_cu_063131f6_154864cuda3std3__45__cpo3endE)
_ZN40_INTERNAL_62adcead_4_k_cu_063131f6_154864cuda3std3__45__cpo3endE:
	.zero		1
	.type		_ZN40_INTERNAL_62adcead_4_k_cu_063131f6_154864cuda3std3__419piecewise_constructE,@object
	.size		_ZN40_INTERNAL_62adcead_4_k_cu_063131f6_154864cuda3std3__419piecewise_constructE,(_ZN40_INTERNAL_62adcead_4_k_cu_063131f6_154864cuda3std3__45__cpo4cendE - _ZN40_INTERNAL_62adcead_4_k_cu_063131f6_154864cuda3std3__419piecewise_constructE)
_ZN40_INTERNAL_62adcead_4_k_cu_063131f6_154864cuda3std3__419piecewise_constructE:
	.zero		1
	.type		_ZN40_INTERNAL_62adcead_4_k_cu_063131f6_154864cuda3std3__45__cpo4cendE,@object
	.size		_ZN40_INTERNAL_62adcead_4_k_cu_063131f6_154864cuda3std3__45__cpo4cendE,(_ZN40_INTERNAL_62adcead_4_k_cu_063131f6_154864cuda3std6ranges3__45__cpo4swapE - _ZN40_INTERNAL_62adcead_4_k_cu_063131f6_154864cuda3std3__45__cpo4cendE)
_ZN40_INTERNAL_62adcead_4_k_cu_063131f6_154864cuda3std3__45__cpo4cendE:
	.zero		1
	.type		_ZN40_INTERNAL_62adcead_4_k_cu_063131f6_154864cuda3std6ranges3__45__cpo4swapE,@object
	.size		_ZN40_INTERNAL_62adcead_4_k_cu_063131f6_154864cuda3std6ranges3__45__cpo4swapE,(.L_8 - _ZN40_INTERNAL_62adcead_4_k_cu_063131f6_154864cuda3std6ranges3__45__cpo4swapE)
_ZN40_INTERNAL_62adcead_4_k_cu_063131f6_154864cuda3std6ranges3__45__cpo4swapE:
	.zero		1
.L_8:


//--------------------- .nv.constant0._ZN7cutlass13device_kernelINS_4gemm6kernel13GemmUniversalIN4cute5tupleIJiiiiEEENS1_10collective13CollectiveMmaINS1_34MainloopSm90TmaGmmaWarpSpecializedILi4ENS5_IJNS4_1CILi1EEESB_SB_EEENS1_32KernelTmaWarpSpecializedPingpongEEENS5_IJNSA_ILi64EEESF_SF_EEEfNS5_IJlSB_lEEEfSH_NS4_8TiledMMAINS4_8MMA_AtomIJNS4_4SM904GMMA29MMA_64x64x8_F32TF32TF32_SS_TNILNSL_7ScaleInE1ELSN_1EEEEEENS4_6LayoutISC_NS5_IJNSA_ILi0EEESR_SR_EEEEENS5_IJNS4_10UnderscoreESU_SU_EEEEENS4_13SM90_TMA_LOADENS4_14ComposedLayoutINS4_7SwizzleILi3ELi4ELi3EEENS4_18smem_ptr_flag_bitsILi32EEENSQ_INS5_IJNSA_ILi8EEENSA_ILi32EEEEEENS5_IJS14_SB_EEEEEEEvNS4_8identityESX_S18_vS19_EENS_8epilogue10collective6detail29Sm90TmaWarpSpecializedAdapterINS1C_15DefaultEpilogueIfSH_SH_NS1B_6thread17LinearCombinationIfLi1EffLNS1G_9ScaleType4KindE0ELNS_15FloatRoundStyleE2EfEENS1_15EpilogueDefaultEEEEEvvEEEEvNT_6ParamsE --------------------------
	.section	.nv.constant0._ZN7cutlass13device_kernelINS_4gemm6kernel13GemmUniversalIN4cute5tupleIJiiiiEEENS1_10collective13CollectiveMmaINS1_34MainloopSm90TmaGmmaWarpSpecializedILi4ENS5_IJNS4_1CILi1EEESB_SB_EEENS1_32KernelTmaWarpSpecializedPingpongEEENS5_IJNSA_ILi64EEESF_SF_EEEfNS5_IJlSB_lEEEfSH_NS4_8TiledMMAINS4_8MMA_AtomIJNS4_4SM904GMMA29MMA_64x64x8_F32TF32TF32_SS_TNILNSL_7ScaleInE1ELSN_1EEEEEENS4_6LayoutISC_NS5_IJNSA_ILi0EEESR_SR_EEEEENS5_IJNS4_10UnderscoreESU_SU_EEEEENS4_13SM90_TMA_LOADENS4_14ComposedLayoutINS4_7SwizzleILi3ELi4ELi3EEENS4_18smem_ptr_flag_bitsILi32EEENSQ_INS5_IJNSA_ILi8EEENSA_ILi32EEEEEENS5_IJS14_SB_EEEEEEEvNS4_8identityESX_S18_vS19_EENS_8epilogue10collective6detail29Sm90TmaWarpSpecializedAdapterINS1C_15DefaultEpilogueIfSH_SH_NS1B_6thread17LinearCombinationIfLi1EffLNS1G_9ScaleType4KindE0ELNS_15FloatRoundStyleE2EfEENS1_15EpilogueDefaultEEEEEvvEEEEvNT_6ParamsE,"a",@progbits
	.sectionflags	@""
	.align	4
.nv.constant0._ZN7cutlass13device_kernelINS_4gemm6kernel13GemmUniversalIN4cute5tupleIJiiiiEEENS1_10collective13CollectiveMmaINS1_34MainloopSm90TmaGmmaWarpSpecializedILi4ENS5_IJNS4_1CILi1EEESB_SB_EEENS1_32KernelTmaWarpSpecializedPingpongEEENS5_IJNSA_ILi64EEESF_SF_EEEfNS5_IJlSB_lEEEfSH_NS4_8TiledMMAINS4_8MMA_AtomIJNS4_4SM904GMMA29MMA_64x64x8_F32TF32TF32_SS_TNILNSL_7ScaleInE1ELSN_1EEEEEENS4_6LayoutISC_NS5_IJNSA_ILi0EEESR_SR_EEEEENS5_IJNS4_10UnderscoreESU_SU_EEEEENS4_13SM90_TMA_LOADENS4_14ComposedLayoutINS4_7SwizzleILi3ELi4ELi3EEENS4_18smem_ptr_flag_bitsILi32EEENSQ_INS5_IJNSA_ILi8EEENSA_ILi32EEEEEENS5_IJS14_SB_EEEEEEEvNS4_8identityESX_S18_vS19_EENS_8epilogue10collective6detail29Sm90TmaWarpSpecializedAdapterINS1C_15DefaultEpilogueIfSH_SH_NS1B_6thread17LinearCombinationIfLi1EffLNS1G_9ScaleType4KindE0ELNS_15FloatRoundStyleE2EfEENS1_15EpilogueDefaultEEEEEvvEEEEvNT_6ParamsE:
	.zero		1664


//--------------------- SYMBOLS --------------------------

	.type		.nv.reservedSmem.offset0,@object
	.size		.nv.reservedSmem.offset0,0x4
	.type		__assertfail,@function
